// auto-generated by cutlass_sweep.gemm — config: {"arch": "sm_100", "cluster_m": 1, "cluster_n": 1, "dtype": "int8", "dtype_b": "int8", "layout": "nt", "stages": 0, "tile_k": 256, "tile_m": 64, "tile_n": 64}
#include "cutlass/cutlass.h"
#include "cutlass/gemm/collective/collective_builder.hpp"
#include "cutlass/gemm/device/gemm_universal_adapter.h"
#include "cutlass/gemm/kernel/gemm_universal.hpp"
#include "cutlass/epilogue/collective/collective_builder.hpp"

using ElemA = int8_t;
using ElemB = int8_t;
using ElemCD = int8_t;
using Acc  = int32_t;
using TileShape    = cute::Shape<cute::_64, cute::_64, cute::_256>;
using ClusterShape = cute::Shape<cute::_1, cute::_1, cute::_1>;

using CollectiveEpilogue = typename cutlass::epilogue::collective::CollectiveBuilder<
    cutlass::arch::Sm100, cutlass::arch::OpClassTensorOp,
    TileShape, ClusterShape,
    cutlass::epilogue::collective::EpilogueTileAuto,
    Acc, Acc,
    ElemCD, cutlass::layout::RowMajor, 128 / cutlass::sizeof_bits<ElemCD>::value,
    ElemCD, cutlass::layout::RowMajor, 128 / cutlass::sizeof_bits<ElemCD>::value,
    cutlass::epilogue::collective::EpilogueScheduleAuto
  >::CollectiveOp;

using CollectiveMainloop = typename cutlass::gemm::collective::CollectiveBuilder<
    cutlass::arch::Sm100, cutlass::arch::OpClassTensorOp,
    ElemA, cutlass::layout::RowMajor, 128 / cutlass::sizeof_bits<ElemA>::value,
    ElemB, cutlass::layout::ColumnMajor, 128 / cutlass::sizeof_bits<ElemB>::value,
    Acc,
    TileShape, ClusterShape,
    cutlass::gemm::collective::StageCountAutoCarveout<static_cast<int>(sizeof(typename CollectiveEpilogue::SharedStorage))>,
    cutlass::gemm::collective::KernelScheduleAuto
  >::CollectiveOp;

using GemmKernel = cutlass::gemm::kernel::GemmUniversal<
    cute::Shape<int,int,int,int>,
    CollectiveMainloop,
    CollectiveEpilogue
>;
using Gemm = cutlass::gemm::device::GemmUniversalAdapter<GemmKernel>;

// Force the device kernel symbol into the cubin without needing a host main.
auto* _anchor = &cutlass::device_kernel<GemmKernel>;


// ===== COMPILED SASS (sm_100a) =====

	.target	sm_100a

	.elftype	@"ET_EXEC"


//--------------------- .note.nv.tkinfo           --------------------------
	.section	.note.nv.tkinfo,"",@"SHT_NOTE"
	.sectionflags	@"SHF_NOTE_NV_TKINFO"
	.tkinfo
        /*0018*/ 	.word	0x00000002
        /*0030*/ 	.string	""
        /*0030*/ 	.string	"ptxas"
        /*0030*/ 	.string	"Cuda compilation tools, release 13.0, V13.0.88"
        /*0030*/ 	.string	"Build cuda_13.0.r13.0/compiler.36424714_0"
        /*0030*/ 	.string	"-arch sm_100a -m 64 "



//--------------------- .note.nv.cuinfo           --------------------------
	.section	.note.nv.cuinfo,"",@"SHT_NOTE"
	.sectionflags	@"SHF_NOTE_NV_CUINFO"
        /*0018*/ 	.short	0x0002
        /*001a*/ 	.short	0x0064
        /*001c*/ 	.short	0x0082
	.zero		2


//--------------------- .nv.info                  --------------------------
	.section	.nv.info,"",@"SHT_CUDA_INFO"
	.align	4


	//----- nvinfo : EIATTR_REGCOUNT
	.align		4
        /*0000*/ 	.byte	0x04, 0x2f
        /*0002*/ 	.short	(.L_19 - .L_18)
	.align		4
.L_18:
        /*0004*/ 	.word	index@(_ZN7cutlass13device_kernelINS_4gemm6kernel13GemmUniversalIN4cute5tupleIJiiiiEEENS1_10collective13CollectiveMmaINS1_35MainloopSm100TmaUmmaWarpSpecializedILi6ELi2ELi4ENS5_IJNS4_1CILi1EEESB_SB_EEEEENS5_IJNSA_ILi64EEESE_NSA_ILi256EEEEEEaNS5_IJlSB_lEEEaSH_NS4_8TiledMMAINS4_8MMA_AtomIJNS4_15SM100_MMA_S8_SSIaaiLi64ELi64ELNS4_4UMMA5MajorE0ELSM_0ELNSL_8SaturateE0EEEEEENS4_6LayoutISC_NS5_IJNSA_ILi0EEESR_SR_EEEEENS5_IJNS4_10UnderscoreESU_SU_EEEEENS4_13SM90_TMA_LOADENS4_14ComposedLayoutINS4_7SwizzleILi3ELi4ELi3EEENS4_18smem_ptr_flag_bitsILi8EEENSQ_INS5_IJNSA_ILi8EEENSA_ILi128EEEEEENS5_IJS14_SB_EEEEEEEvNS4_8identityESX_S18_vS19_EENS_8epilogue10collective18CollectiveEpilogueINS1B_23Sm100TmaWarpSpecializedILi1ELi1ELi32ELb0ELb0EEEJSG_NS5_IJNSQ_ISE_SB_EES1G_EEEaSH_aSH_NS1B_6fusion15FusionCallbacksIS1F_NS1I_17LinearCombinationIaiaiLNS_15FloatRoundStyleE2EEESG_S1H_JEEENS4_5SM1004TMEM4LOAD26SM100_TMEM_LOAD_16dp32b32xESX_NSY_INSZ_ILi2ELi4ELi3EEES12_NSQ_INS5_IJS13_SE_EEENS5_IJSE_SB_EEEEEEENS4_39AutoVectorizingCopyWithAssumedAlignmentILi128EEENS4_14SM90_TMA_STOREES1W_S1Y_S1Y_EEEvvEEEEvNT_6ParamsE)
        /*0008*/ 	.word	0x0000007b


	//----- nvinfo : EIATTR_FRAME_SIZE
	.align		4
.L_19:
        /*000c*/ 	.byte	0x04, 0x11
        /*000e*/ 	.short	(.L_21 - .L_20)
	.align		4
.L_20:
        /*0010*/ 	.word	index@($__internal_2_$__cuda_sm10x_tcgen05_guardrail_trap_unallocated_columns_being_dealloced)
        /*0014*/ 	.word	0x00000000


	//----- nvinfo : EIATTR_FRAME_SIZE
	.align		4
.L_21:
        /*0018*/ 	.byte	0x04, 0x11
        /*001a*/ 	.short	(.L_23 - .L_22)
	.align		4
.L_22:
        /*001c*/ 	.word	index@($__internal_1_$__cuda_sm10x_tcgen05_guardrail_trap_phase_invalid_during_alloc)
        /*0020*/ 	.word	0x00000000


	//----- nvinfo : EIATTR_FRAME_SIZE
	.align		4
.L_23:
        /*0024*/ 	.byte	0x04, 0x11
        /*0026*/ 	.short	(.L_25 - .L_24)
	.align		4
.L_24:
        /*0028*/ 	.word	index@($__internal_0_$__cuda_sm10x_tcgen05_guardrail_trap_col_being_dealloced_not_returned_by_alloc)
        /*002c*/ 	.word	0x00000000


	//----- nvinfo : EIATTR_FRAME_SIZE
	.align		4
.L_25:
        /*0030*/ 	.byte	0x04, 0x11
        /*0032*/ 	.short	(.L_27 - .L_26)
	.align		4
.L_26:
        /*0034*/ 	.word	index@(_ZN7cutlass13device_kernelINS_4gemm6kernel13GemmUniversalIN4cute5tupleIJiiiiEEENS1_10collective13CollectiveMmaINS1_35MainloopSm100TmaUmmaWarpSpecializedILi6ELi2ELi4ENS5_IJNS4_1CILi1EEESB_SB_EEEEENS5_IJNSA_ILi64EEESE_NSA_ILi256EEEEEEaNS5_IJlSB_lEEEaSH_NS4_8TiledMMAINS4_8MMA_AtomIJNS4_15SM100_MMA_S8_SSIaaiLi64ELi64ELNS4_4UMMA5MajorE0ELSM_0ELNSL_8SaturateE0EEEEEENS4_6LayoutISC_NS5_IJNSA_ILi0EEESR_SR_EEEEENS5_IJNS4_10UnderscoreESU_SU_EEEEENS4_13SM90_TMA_LOADENS4_14ComposedLayoutINS4_7SwizzleILi3ELi4ELi3EEENS4_18smem_ptr_flag_bitsILi8EEENSQ_INS5_IJNSA_ILi8EEENSA_ILi128EEEEEENS5_IJS14_SB_EEEEEEEvNS4_8identityESX_S18_vS19_EENS_8epilogue10collective18CollectiveEpilogueINS1B_23Sm100TmaWarpSpecializedILi1ELi1ELi32ELb0ELb0EEEJSG_NS5_IJNSQ_ISE_SB_EES1G_EEEaSH_aSH_NS1B_6fusion15FusionCallbacksIS1F_NS1I_17LinearCombinationIaiaiLNS_15FloatRoundStyleE2EEESG_S1H_JEEENS4_5SM1004TMEM4LOAD26SM100_TMEM_LOAD_16dp32b32xESX_NSY_INSZ_ILi2ELi4ELi3EEES12_NSQ_INS5_IJS13_SE_EEENS5_IJSE_SB_EEEEEEENS4_39AutoVectorizingCopyWithAssumedAlignmentILi128EEENS4_14SM90_TMA_STOREES1W_S1Y_S1Y_EEEvvEEEEvNT_6ParamsE)
        /*0038*/ 	.word	0x00000000


	//----- nvinfo : EIATTR_MIN_STACK_SIZE
	.align		4
.L_27:
        /*003c*/ 	.byte	0x04, 0x12
        /*003e*/ 	.short	(.L_29 - .L_28)
	.align		4
.L_28:
        /*0040*/ 	.word	index@(_ZN7cutlass13device_kernelINS_4gemm6kernel13GemmUniversalIN4cute5tupleIJiiiiEEENS1_10collective13CollectiveMmaINS1_35MainloopSm100TmaUmmaWarpSpecializedILi6ELi2ELi4ENS5_IJNS4_1CILi1EEESB_SB_EEEEENS5_IJNSA_ILi64EEESE_NSA_ILi256EEEEEEaNS5_IJlSB_lEEEaSH_NS4_8TiledMMAINS4_8MMA_AtomIJNS4_15SM100_MMA_S8_SSIaaiLi64ELi64ELNS4_4UMMA5MajorE0ELSM_0ELNSL_8SaturateE0EEEEEENS4_6LayoutISC_NS5_IJNSA_ILi0EEESR_SR_EEEEENS5_IJNS4_10UnderscoreESU_SU_EEEEENS4_13SM90_TMA_LOADENS4_14ComposedLayoutINS4_7SwizzleILi3ELi4ELi3EEENS4_18smem_ptr_flag_bitsILi8EEENSQ_INS5_IJNSA_ILi8EEENSA_ILi128EEEEEENS5_IJS14_SB_EEEEEEEvNS4_8identityESX_S18_vS19_EENS_8epilogue10collective18CollectiveEpilogueINS1B_23Sm100TmaWarpSpecializedILi1ELi1ELi32ELb0ELb0EEEJSG_NS5_IJNSQ_ISE_SB_EES1G_EEEaSH_aSH_NS1B_6fusion15FusionCallbacksIS1F_NS1I_17LinearCombinationIaiaiLNS_15FloatRoundStyleE2EEESG_S1H_JEEENS4_5SM1004TMEM4LOAD26SM100_TMEM_LOAD_16dp32b32xESX_NSY_INSZ_ILi2ELi4ELi3EEES12_NSQ_INS5_IJS13_SE_EEENS5_IJSE_SB_EEEEEEENS4_39AutoVectorizingCopyWithAssumedAlignmentILi128EEENS4_14SM90_TMA_STOREES1W_S1Y_S1Y_EEEvvEEEEvNT_6ParamsE)
        /*0044*/ 	.word	0x00000000
.L_29:


//--------------------- .nv.compat                --------------------------
	.section	.nv.compat,"",@"SHT_CUDA_COMPAT_INFO"
	.align	4
        /*0000*/ 	.byte	0x02, 0x09, 0x01, 0x00, 0x02, 0x02, 0x03, 0x00, 0x02, 0x05, 0x06, 0x00, 0x03, 0x07, 0x01, 0x01
        /*0010*/ 	.byte	0x02, 0x03, 0x01, 0x00, 0x02, 0x06, 0x01, 0x00, 0x04, 0x0b, 0x08, 0x00, 0x01, 0x00, 0x00, 0x00
        /*0020*/ 	.byte	0x00, 0x00, 0x00, 0x00


//--------------------- .nv.info._ZN7cutlass13device_kernelINS_4gemm6kernel13GemmUniversalIN4cute5tupleIJiiiiEEENS1_10collective13CollectiveMmaINS1_35MainloopSm100TmaUmmaWarpSpecializedILi6ELi2ELi4ENS5_IJNS4_1CILi1EEESB_SB_EEEEENS5_IJNSA_ILi64EEESE_NSA_ILi256EEEEEEaNS5_IJlSB_lEEEaSH_NS4_8TiledMMAINS4_8MMA_AtomIJNS4_15SM100_MMA_S8_SSIaaiLi64ELi64ELNS4_4UMMA5MajorE0ELSM_0ELNSL_8SaturateE0EEEEEENS4_6LayoutISC_NS5_IJNSA_ILi0EEESR_SR_EEEEENS5_IJNS4_10UnderscoreESU_SU_EEEEENS4_13SM90_TMA_LOADENS4_14ComposedLayoutINS4_7SwizzleILi3ELi4ELi3EEENS4_18smem_ptr_flag_bitsILi8EEENSQ_INS5_IJNSA_ILi8EEENSA_ILi128EEEEEENS5_IJS14_SB_EEEEEEEvNS4_8identityESX_S18_vS19_EENS_8epilogue10collective18CollectiveEpilogueINS1B_23Sm100TmaWarpSpecializedILi1ELi1ELi32ELb0ELb0EEEJSG_NS5_IJNSQ_ISE_SB_EES1G_EEEaSH_aSH_NS1B_6fusion15FusionCallbacksIS1F_NS1I_17LinearCombinationIaiaiLNS_15FloatRoundStyleE2EEESG_S1H_JEEENS4_5SM1004TMEM4LOAD26SM100_TMEM_LOAD_16dp32b32xESX_NSY_INSZ_ILi2ELi4ELi3EEES12_NSQ_INS5_IJS13_SE_EEENS5_IJSE_SB_EEEEEEENS4_39AutoVectorizingCopyWithAssumedAlignmentILi128EEENS4_14SM90_TMA_STOREES1W_S1Y_S1Y_EEEvvEEEEvNT_6ParamsE --------------------------
	.section	.nv.info._ZN7cutlass13device_kernelINS_4gemm6kernel13GemmUniversalIN4cute5tupleIJiiiiEEENS1_10collective13CollectiveMmaINS1_35MainloopSm100TmaUmmaWarpSpecializedILi6ELi2ELi4ENS5_IJNS4_1CILi1EEESB_SB_EEEEENS5_IJNSA_ILi64EEESE_NSA_ILi256EEEEEEaNS5_IJlSB_lEEEaSH_NS4_8TiledMMAINS4_8MMA_AtomIJNS4_15SM100_MMA_S8_SSIaaiLi64ELi64ELNS4_4UMMA5MajorE0ELSM_0ELNSL_8SaturateE0EEEEEENS4_6LayoutISC_NS5_IJNSA_ILi0EEESR_SR_EEEEENS5_IJNS4_10UnderscoreESU_SU_EEEEENS4_13SM90_TMA_LOADENS4_14ComposedLayoutINS4_7SwizzleILi3ELi4ELi3EEENS4_18smem_ptr_flag_bitsILi8EEENSQ_INS5_IJNSA_ILi8EEENSA_ILi128EEEEEENS5_IJS14_SB_EEEEEEEvNS4_8identityESX_S18_vS19_EENS_8epilogue10collective18CollectiveEpilogueINS1B_23Sm100TmaWarpSpecializedILi1ELi1ELi32ELb0ELb0EEEJSG_NS5_IJNSQ_ISE_SB_EES1G_EEEaSH_aSH_NS1B_6fusion15FusionCallbacksIS1F_NS1I_17LinearCombinationIaiaiLNS_15FloatRoundStyleE2EEESG_S1H_JEEENS4_5SM1004TMEM4LOAD26SM100_TMEM_LOAD_16dp32b32xESX_NSY_INSZ_ILi2ELi4ELi3EEES12_NSQ_INS5_IJS13_SE_EEENS5_IJSE_SB_EEEEEEENS4_39AutoVectorizingCopyWithAssumedAlignmentILi128EEENS4_14SM90_TMA_STOREES1W_S1Y_S1Y_EEEvvEEEEvNT_6ParamsE,"",@"SHT_CUDA_INFO"
	.sectionflags	@""
	.align	4


	//----- nvinfo : EIATTR_CUDA_API_VERSION
	.align		4
        /*0000*/ 	.byte	0x04, 0x37
        /*0002*/ 	.short	(.L_31 - .L_30)
.L_30:
        /*0004*/ 	.word	0x00000082


	//----- nvinfo : EIATTR_KPARAM_INFO
	.align		4
.L_31:
        /*0008*/ 	.byte	0x04, 0x17
        /*000a*/ 	.short	(.L_33 - .L_32)
.L_32:
        /*000c*/ 	.word	0x00000000
        /*0010*/ 	.short	0x0000
        /*0012*/ 	.short	0x0000
        /*0014*/ 	.byte	0x00, 0xf0, 0x01, 0x20


	//----- nvinfo : EIATTR_AT_ENTRY_FRAGMENTS
	.align		4
.L_33:
        /*0018*/ 	.byte	0x04, 0x4f
        /*001a*/ 	.short	(.L_35 - .L_34)


	//   ....[0]....
.L_34:
        /*001c*/ 	.word	0x00000006


	//----- nvinfo : EIATTR_RESERVED_SMEM_USED
	.align		4
.L_35:
        /*0020*/ 	.byte	0x01, 0x41
	.zero		2


	//----- nvinfo : EIATTR_SPARSE_MMA_MASK
	.align		4
        /*0024*/ 	.byte	0x03, 0x50
        /*0026*/ 	.short	0x0000


	//----- nvinfo : EIATTR_TCGEN05_1CTA_USED
	.align		4
        /*0028*/ 	.byte	0x01, 0x51
	.zero		2


	//----- nvinfo : EIATTR_MAXREG_COUNT
	.align		4
        /*002c*/ 	.byte	0x03, 0x1b
        /*002e*/ 	.short	0x00ff


	//----- nvinfo : EIATTR_NUM_BARRIERS
	.align		4
        /*0030*/ 	.byte	0x02, 0x4c
        /*0032*/ 	.byte	0x07
	.zero		1


	//----- nvinfo : EIATTR_EXTERNS
	.align		4
        /*0034*/ 	.byte	0x04, 0x0f
        /*0036*/ 	.short	(.L_37 - .L_36)


	//   ....[0]....
	.align		4
.L_36:
        /*0038*/ 	.word	index@(__assertfail)


	//----- nvinfo : EIATTR_MERCURY_ISA_VERSION
	.align		4
.L_37:
        /*003c*/ 	.byte	0x03, 0x5f
        /*003e*/ 	.short	0x0101


	//----- nvinfo : EIATTR_INT_WARP_WIDE_INSTR_OFFSETS
	.align		4
        /*0040*/ 	.byte	0x04, 0x31
        /*0042*/ 	.short	(.L_39 - .L_38)


	//   ....[0]....
.L_38:
        /*0044*/ 	.word	0x00001f00


	//   ....[1]....
        /*0048*/ 	.word	0x00003c90


	//   ....[2]....
        /*004c*/ 	.word	0x00003cb0


	//   ....[3]....
        /*0050*/ 	.word	0x00003ce0


	//   ....[4]....
        /*0054*/ 	.word	0x000046f0


	//   ....[5]....
        /*0058*/ 	.word	0x000047e0


	//----- nvinfo : EIATTR_COOP_GROUP_MASK_REGIDS
	.align		4
.L_39:
        /*005c*/ 	.byte	0x04, 0x29
        /*005e*/ 	.short	(.L_41 - .L_40)


	//   ....[0]....
.L_40:
        /*0060*/ 	.word	0xffffffff


	//   ....[1]....
        /*0064*/ 	.word	0xffffffff


	//   ....[2]....
        /*0068*/ 	.word	0xffffffff


	//   ....[3]....
        /*006c*/ 	.word	0xffffffff


	//   ....[4]....
        /*0070*/ 	.word	0xffffffff


	//   ....[5]....
        /*0074*/ 	.word	0xffffffff


	//   ....[6]....
        /*0078*/ 	.word	0xffffffff


	//   ....[7]....
        /*007c*/ 	.word	0xffffffff


	//   ....[8]....
        /*0080*/ 	.word	0xffffffff


	//   ....[9]....
        /*0084*/ 	.word	0xffffffff


	//   ....[10]....
        /*0088*/ 	.word	0xffffffff


	//   ....[11]....
        /*008c*/ 	.word	0xffffffff


	//   ....[12]....
        /*0090*/ 	.word	0xffffffff


	//----- nvinfo : EIATTR_COOP_GROUP_INSTR_OFFSETS
	.align		4
.L_41:
        /*0094*/ 	.byte	0x04, 0x28
        /*0096*/ 	.short	(.L_43 - .L_42)


	//   ....[0]....
.L_42:
        /*0098*/ 	.word	0x00000090


	//   ....[1]....
        /*009c*/ 	.word	0x000004d0


	//   ....[2]....
        /*00a0*/ 	.word	0x00000680


	//   ....[3]....
        /*00a4*/ 	.word	0x000007c0


	//   ....[4]....
        /*00a8*/ 	.word	0x000008c0


	//   ....[5]....
        /*00ac*/ 	.word	0x00000a30


	//   ....[6]....
        /*00b0*/ 	.word	0x00000bd0


	//   ....[7]....
        /*00b4*/ 	.word	0x00001de0


	//   ....[8]....
        /*00b8*/ 	.word	0x00002ce0


	//   ....[9]....
        /*00bc*/ 	.word	0x00002ef0


	//   ....[10]....
        /*00c0*/ 	.word	0x00002f20


	//   ....[11]....
        /*00c4*/ 	.word	0x00003b70


	//   ....[12]....
        /*00c8*/ 	.word	0x00003da0


	//----- nvinfo : EIATTR_VRC_CTA_INIT_COUNT
	.align		4
.L_43:
        /*00cc*/ 	.byte	0x02, 0x4a
        /*00ce*/ 	.byte	0x80
	.zero		1


	//----- nvinfo : EIATTR_SYSCALL_OFFSETS
	.align		4
        /*00d0*/ 	.byte	0x04, 0x46
        /*00d2*/ 	.short	(.L_45 - .L_44)


	//   ....[0]....
.L_44:
        /*00d4*/ 	.word	0x00005200


	//   ....[1]....
        /*00d8*/ 	.word	0x00005340


	//   ....[2]....
        /*00dc*/ 	.word	0x00005aa0


	//----- nvinfo : EIATTR_MBARRIER_INSTR_OFFSETS
	.align		4
.L_45:
        /*00e0*/ 	.byte	0x04, 0x39
        /*00e2*/ 	.short	(.L_47 - .L_46)


	//   ....[0]....
.L_46:
        /*00e4*/ 	.word	0x000005b0
        /*00e8*/ 	.word	0x000000ff
        /*00ec*/ 	.word	0x00000000
        /*00f0*/ 	.short	0x0100
        /*00f2*/ 	.byte	0x05
	.zero		1


	//   ....[1]....
        /*00f4*/ 	.word	0x000005c0
        /*00f8*/ 	.word	0x000000ff
        /*00fc*/ 	.word	0x00000030
        /*0100*/ 	.short	0x0100
        /*0102*/ 	.byte	0x05
	.zero		1


	//   ....[2]....
        /*0104*/ 	.word	0x000005d0
        /*0108*/ 	.word	0x000000ff
        /*010c*/ 	.word	0x00000008
        /*0110*/ 	.short	0x0100
        /*0112*/ 	.byte	0x05
	.zero		1


	//   ....[3]....
        /*0114*/ 	.word	0x000005e0
        /*0118*/ 	.word	0x000000ff
        /*011c*/ 	.word	0x00000038
        /*0120*/ 	.short	0x0100
        /*0122*/ 	.byte	0x05
	.zero		1


	//   ....[4]....
        /*0124*/ 	.word	0x000005f0
        /*0128*/ 	.word	0x000000ff
        /*012c*/ 	.word	0x00000010
        /*0130*/ 	.short	0x0100
        /*0132*/ 	.byte	0x05
	.zero		1


	//   ....[5]....
        /*0134*/ 	.word	0x00000600
        /*0138*/ 	.word	0x000000ff
        /*013c*/ 	.word	0x00000040
        /*0140*/ 	.short	0x0100
        /*0142*/ 	.byte	0x05
	.zero		1


	//   ....[6]....
        /*0144*/ 	.word	0x00000610
        /*0148*/ 	.word	0x000000ff
        /*014c*/ 	.word	0x00000018
        /*0150*/ 	.short	0x0100
        /*0152*/ 	.byte	0x05
	.zero		1


	//   ....[7]....
        /*0154*/ 	.word	0x00000620
        /*0158*/ 	.word	0x000000ff
        /*015c*/ 	.word	0x00000048
        /*0160*/ 	.short	0x0100
        /*0162*/ 	.byte	0x05
	.zero		1


	//   ....[8]....
        /*0164*/ 	.word	0x00000630
        /*0168*/ 	.word	0x000000ff
        /*016c*/ 	.word	0x00000020
        /*0170*/ 	.short	0x0100
        /*0172*/ 	.byte	0x05
	.zero		1


	//   ....[9]....
        /*0174*/ 	.word	0x00000640
        /*0178*/ 	.word	0x000000ff
        /*017c*/ 	.word	0x00000050
        /*0180*/ 	.short	0x0100
        /*0182*/ 	.byte	0x05
	.zero		1


	//   ....[10]....
        /*0184*/ 	.word	0x00000650
        /*0188*/ 	.word	0x000000ff
        /*018c*/ 	.word	0x00000028
        /*0190*/ 	.short	0x0100
        /*0192*/ 	.byte	0x05
	.zero		1


	//   ....[11]....
        /*0194*/ 	.word	0x00000660
        /*0198*/ 	.word	0x000000ff
        /*019c*/ 	.word	0x00000058
        /*01a0*/ 	.short	0x0100
        /*01a2*/ 	.byte	0x05
	.zero		1


	//   ....[12]....
        /*01a4*/ 	.word	0x00000790
        /*01a8*/ 	.word	0x000000ff
        /*01ac*/ 	.word	0x00000060
        /*01b0*/ 	.short	0x0100
        /*01b2*/ 	.byte	0x06
	.zero		1


	//   ....[13]....
        /*01b4*/ 	.word	0x000007a0
        /*01b8*/ 	.word	0x000000ff
        /*01bc*/ 	.word	0x00000068
        /*01c0*/ 	.short	0x0100
        /*01c2*/ 	.byte	0x06
	.zero		1


	//   ....[14]....
        /*01c4*/ 	.word	0x00000890
        /*01c8*/ 	.word	0x000000ff
        /*01cc*/ 	.word	0x00000070
        /*01d0*/ 	.short	0x0100
        /*01d2*/ 	.byte	0x05
	.zero		1


	//   ....[15]....
        /*01d4*/ 	.word	0x000008a0
        /*01d8*/ 	.word	0x000000ff
        /*01dc*/ 	.word	0x00000078
        /*01e0*/ 	.short	0x0100
        /*01e2*/ 	.byte	0x05
	.zero		1


	//   ....[16]....
        /*01e4*/ 	.word	0x000009e0
        /*01e8*/ 	.word	0x000000ff
        /*01ec*/ 	.word	0x00000080
        /*01f0*/ 	.short	0x0100
        /*01f2*/ 	.byte	0x05
	.zero		1


	//   ....[17]....
        /*01f4*/ 	.word	0x000009f0
        /*01f8*/ 	.word	0x000000ff
        /*01fc*/ 	.word	0x00000090
        /*0200*/ 	.short	0x0100
        /*0202*/ 	.byte	0x05
	.zero		1


	//   ....[18]....
        /*0204*/ 	.word	0x00000a00
        /*0208*/ 	.word	0x000000ff
        /*020c*/ 	.word	0x00000088
        /*0210*/ 	.short	0x0100
        /*0212*/ 	.byte	0x05
	.zero		1


	//   ....[19]....
        /*0214*/ 	.word	0x00000a10
        /*0218*/ 	.word	0x000000ff
        /*021c*/ 	.word	0x00000098
        /*0220*/ 	.short	0x0100
        /*0222*/ 	.byte	0x05
	.zero		1


	//   ....[20]....
        /*0224*/ 	.word	0x00000b40
        /*0228*/ 	.word	0x000000ff
        /*022c*/ 	.word	0x000000a0
        /*0230*/ 	.short	0x0100
        /*0232*/ 	.byte	0x06
	.zero		1


	//   ....[21]....
        /*0234*/ 	.word	0x00000b50
        /*0238*/ 	.word	0x000000ff
        /*023c*/ 	.word	0x000000c0
        /*0240*/ 	.short	0x0100
        /*0242*/ 	.byte	0x06
	.zero		1


	//   ....[22]....
        /*0244*/ 	.word	0x00000b60
        /*0248*/ 	.word	0x000000ff
        /*024c*/ 	.word	0x000000a8
        /*0250*/ 	.short	0x0100
        /*0252*/ 	.byte	0x06
	.zero		1


	//   ....[23]....
        /*0254*/ 	.word	0x00000b70
        /*0258*/ 	.word	0x000000ff
        /*025c*/ 	.word	0x000000c8
        /*0260*/ 	.short	0x0100
        /*0262*/ 	.byte	0x06
	.zero		1


	//   ....[24]....
        /*0264*/ 	.word	0x00000b80
        /*0268*/ 	.word	0x000000ff
        /*026c*/ 	.word	0x000000b0
        /*0270*/ 	.short	0x0100
        /*0272*/ 	.byte	0x06
	.zero		1


	//   ....[25]....
        /*0274*/ 	.word	0x00000b90
        /*0278*/ 	.word	0x000000ff
        /*027c*/ 	.word	0x000000d0
        /*0280*/ 	.short	0x0100
        /*0282*/ 	.byte	0x06
	.zero		1


	//   ....[26]....
        /*0284*/ 	.word	0x00000ba0
        /*0288*/ 	.word	0x000000ff
        /*028c*/ 	.word	0x000000b8
        /*0290*/ 	.short	0x0100
        /*0292*/ 	.byte	0x06
	.zero		1


	//   ....[27]....
        /*0294*/ 	.word	0x00000bb0
        /*0298*/ 	.word	0x000000ff
        /*029c*/ 	.word	0x000000d8
        /*02a0*/ 	.short	0x0100
        /*02a2*/ 	.byte	0x06
	.zero		1


	//   ....[28]....
        /*02a4*/ 	.word	0x00000ca0
        /*02a8*/ 	.word	0x000000ff
        /*02ac*/ 	.word	0x000000e0
        /*02b0*/ 	.short	0x0100
        /*02b2*/ 	.byte	0x05
	.zero		1


	//   ....[29]....
        /*02b4*/ 	.word	0x00000cb0
        /*02b8*/ 	.word	0x000000ff
        /*02bc*/ 	.word	0x000000f0
        /*02c0*/ 	.short	0x0100
        /*02c2*/ 	.byte	0x05
	.zero		1


	//   ....[30]....
        /*02c4*/ 	.word	0x00000cc0
        /*02c8*/ 	.word	0x000000ff
        /*02cc*/ 	.word	0x000000e8
        /*02d0*/ 	.short	0x0100
        /*02d2*/ 	.byte	0x05
	.zero		1


	//   ....[31]....
        /*02d4*/ 	.word	0x00000cd0
        /*02d8*/ 	.word	0x000000ff
        /*02dc*/ 	.word	0x000000f8
        /*02e0*/ 	.short	0x0100
        /*02e2*/ 	.byte	0x05
	.zero		1


	//   ....[32]....
        /*02e4*/ 	.word	0x000015a0
        /*02e8*/ 	.word	0x00000003
        /*02ec*/ 	.word	0x000000f0
        /*02f0*/ 	.short	0x010a
        /*02f2*/ 	.byte	0xff
	.zero		1


	//   ....[33]....
        /*02f4*/ 	.word	0x000015d0
        /*02f8*/ 	.word	0x00000003
        /*02fc*/ 	.word	0x000000e0
        /*0300*/ 	.short	0x0101
        /*0302*/ 	.byte	0xff
	.zero		1


	//   ....[34]....
        /*0304*/ 	.word	0x000016a0
        /*0308*/ 	.word	0x000000ff
        /*030c*/ 	.word	0x00000030
        /*0310*/ 	.short	0x010a
        /*0312*/ 	.byte	0x08
	.zero		1


	//   ....[35]....
        /*0314*/ 	.word	0x00001740
        /*0318*/ 	.word	0x000000ff
        /*031c*/ 	.word	0x00000030
        /*0320*/ 	.short	0x010a
        /*0322*/ 	.byte	0x21
	.zero		1


	//   ....[36]....
        /*0324*/ 	.word	0x00001890
        /*0328*/ 	.word	0x000000ff
        /*032c*/ 	.word	0x00000030
        /*0330*/ 	.short	0x010a
        /*0332*/ 	.byte	0x08
	.zero		1


	//   ....[37]....
        /*0334*/ 	.word	0x00001a50
        /*0338*/ 	.word	0x000000ff
        /*033c*/ 	.word	0x00000078
        /*0340*/ 	.short	0x0101
        /*0342*/ 	.byte	0x04
	.zero		1


	//   ....[38]....
        /*0344*/ 	.word	0x00001a70
        /*0348*/ 	.word	0x000000ff
        /*034c*/ 	.word	0x00000030
        /*0350*/ 	.short	0x010a
        /*0352*/ 	.byte	0x08
	.zero		1


	//   ....[39]....
        /*0354*/ 	.word	0x00001af0
        /*0358*/ 	.word	0x000000ff
        /*035c*/ 	.word	0x00000030
        /*0360*/ 	.short	0x010a
        /*0362*/ 	.byte	0x21
	.zero		1


	//   ....[40]....
        /*0364*/ 	.word	0x00001c40
        /*0368*/ 	.word	0x000000ff
        /*036c*/ 	.word	0x00000030
        /*0370*/ 	.short	0x010a
        /*0372*/ 	.byte	0x08
	.zero		1


	//   ....[41]....
        /*0374*/ 	.word	0x00001e10
        /*0378*/ 	.word	0x00000002
        /*037c*/ 	.word	0x00000080
        /*0380*/ 	.short	0x010a
        /*0382*/ 	.byte	0xff
	.zero		1


	//   ....[42]....
        /*0384*/ 	.word	0x00001ed0
        /*0388*/ 	.word	0x00000002
        /*038c*/ 	.word	0x00000000
        /*0390*/ 	.short	0x0101
        /*0392*/ 	.byte	0xff
	.zero		1


	//   ....[43]....
        /*0394*/ 	.word	0x00002430
        /*0398*/ 	.word	0x000000ff
        /*039c*/ 	.word	0x00000000
        /*03a0*/ 	.short	0x010a
        /*03a2*/ 	.byte	0x05
	.zero		1


	//   ....[44]....
        /*03a4*/ 	.word	0x000024c0
        /*03a8*/ 	.word	0x000000ff
        /*03ac*/ 	.word	0x00000000
        /*03b0*/ 	.short	0x010a
        /*03b2*/ 	.byte	0x05
	.zero		1


	//   ....[45]....
        /*03b4*/ 	.word	0x00002550
        /*03b8*/ 	.word	0x000000ff
        /*03bc*/ 	.word	0x00000000
        /*03c0*/ 	.short	0x010a
        /*03c2*/ 	.byte	0x05
	.zero		1


	//   ....[46]....
        /*03c4*/ 	.word	0x000025e0
        /*03c8*/ 	.word	0x000000ff
        /*03cc*/ 	.word	0x00000000
        /*03d0*/ 	.short	0x010a
        /*03d2*/ 	.byte	0x05
	.zero		1


	//   ....[47]....
        /*03d4*/ 	.word	0x00002670
        /*03d8*/ 	.word	0x000000ff
        /*03dc*/ 	.word	0x00000000
        /*03e0*/ 	.short	0x010a
        /*03e2*/ 	.byte	0x05
	.zero		1


	//   ....[48]....
        /*03e4*/ 	.word	0x00002710
        /*03e8*/ 	.word	0x00000000
        /*03ec*/ 	.word	0x00000000
        /*03f0*/ 	.short	0x010a
        /*03f2*/ 	.byte	0xff
	.zero		1


	//   ....[49]....
        /*03f4*/ 	.word	0x00002830
        /*03f8*/ 	.word	0x00000000
        /*03fc*/ 	.word	0x000000e0
        /*0400*/ 	.short	0x010a
        /*0402*/ 	.byte	0xff
	.zero		1


	//   ....[50]....
        /*0404*/ 	.word	0x00002890
        /*0408*/ 	.word	0x00000004
        /*040c*/ 	.word	0x00000000
        /*0410*/ 	.short	0x0101
        /*0412*/ 	.byte	0xff
	.zero		1


	//   ....[51]....
        /*0414*/ 	.word	0x000028b0
        /*0418*/ 	.word	0x000000ff
        /*041c*/ 	.word	0x00000090
        /*0420*/ 	.short	0x010a
        /*0422*/ 	.byte	0x05
	.zero		1


	//   ....[52]....
        /*0424*/ 	.word	0x000029d0
        /*0428*/ 	.word	0x00000000
        /*042c*/ 	.word	0x00000080
        /*0430*/ 	.short	0x010a
        /*0432*/ 	.byte	0xff
	.zero		1


	//   ....[53]....
        /*0434*/ 	.word	0x00002ae0
        /*0438*/ 	.word	0x00000000
        /*043c*/ 	.word	0x00000000
        /*0440*/ 	.short	0x0101
        /*0442*/ 	.byte	0xff
	.zero		1


	//   ....[54]....
        /*0444*/ 	.word	0x00002b70
        /*0448*/ 	.word	0x000000ff
        /*044c*/ 	.word	0x00000090
        /*0450*/ 	.short	0x0106
        /*0452*/ 	.byte	0x05
	.zero		1


	//   ....[55]....
        /*0454*/ 	.word	0x00002b90
        /*0458*/ 	.word	0x000000ff
        /*045c*/ 	.word	0x00000090
        /*0460*/ 	.short	0x010a
        /*0462*/ 	.byte	0x05
	.zero		1


	//   ....[56]....
        /*0464*/ 	.word	0x00002c20
        /*0468*/ 	.word	0x000000ff
        /*046c*/ 	.word	0x00000090
        /*0470*/ 	.short	0x0106
        /*0472*/ 	.byte	0x04
	.zero		1


	//   ....[57]....
        /*0474*/ 	.word	0x00002c60
        /*0478*/ 	.word	0x00000000
        /*047c*/ 	.word	0x00000090
        /*0480*/ 	.short	0x010a
        /*0482*/ 	.byte	0xff
	.zero		1


	//   ....[58]....
        /*0484*/ 	.word	0x00003220
        /*0488*/ 	.word	0x00000000
        /*048c*/ 	.word	0x00000080
        /*0490*/ 	.short	0x010a
        /*0492*/ 	.byte	0xff
	.zero		1


	//   ....[59]....
        /*0494*/ 	.word	0x00003330
        /*0498*/ 	.word	0x00000003
        /*049c*/ 	.word	0x00000000
        /*04a0*/ 	.short	0x0101
        /*04a2*/ 	.byte	0xff
	.zero		1


	//   ....[60]....
        /*04a4*/ 	.word	0x00003340
        /*04a8*/ 	.word	0x000000ff
        /*04ac*/ 	.word	0x00000000
        /*04b0*/ 	.short	0x010a
        /*04b2*/ 	.byte	0x07
	.zero		1


	//   ....[61]....
        /*04b4*/ 	.word	0x000033c0
        /*04b8*/ 	.word	0x000000ff
        /*04bc*/ 	.word	0x000000c0
        /*04c0*/ 	.short	0x010a
        /*04c2*/ 	.byte	0x06
	.zero		1


	//   ....[62]....
        /*04c4*/ 	.word	0x00003490
        /*04c8*/ 	.word	0x000000ff
        /*04cc*/ 	.word	0x00000000
        /*04d0*/ 	.short	0x010a
        /*04d2*/ 	.byte	0x0b
	.zero		1


	//   ....[63]....
        /*04d4*/ 	.word	0x000035c0
        /*04d8*/ 	.word	0x000000ff
        /*04dc*/ 	.word	0x00000000
        /*04e0*/ 	.short	0x010a
        /*04e2*/ 	.byte	0x22
	.zero		1


	//   ....[64]....
        /*04e4*/ 	.word	0x000039a0
        /*04e8*/ 	.word	0x000000ff
        /*04ec*/ 	.word	0x00000000
        /*04f0*/ 	.short	0x010a
        /*04f2*/ 	.byte	0x06
	.zero		1


	//   ....[65]....
        /*04f4*/ 	.word	0x00003a30
        /*04f8*/ 	.word	0x000000ff
        /*04fc*/ 	.word	0x00000000
        /*0500*/ 	.short	0x010a
        /*0502*/ 	.byte	0x06
	.zero		1


	//   ....[66]....
        /*0504*/ 	.word	0x00003ac0
        /*0508*/ 	.word	0x000000ff
        /*050c*/ 	.word	0x00000000
        /*0510*/ 	.short	0x010a
        /*0512*/ 	.byte	0x06
	.zero		1


	//   ....[67]....
        /*0514*/ 	.word	0x00003b50
        /*0518*/ 	.word	0x000000ff
        /*051c*/ 	.word	0x00000000
        /*0520*/ 	.short	0x010a
        /*0522*/ 	.byte	0x07
	.zero		1


	//   ....[68]....
        /*0524*/ 	.word	0x00003f90
        /*0528*/ 	.word	0x00000000
        /*052c*/ 	.word	0x00000080
        /*0530*/ 	.short	0x010a
        /*0532*/ 	.byte	0xff
	.zero		1


	//   ....[69]....
        /*0534*/ 	.word	0x00004080
        /*0538*/ 	.word	0x00000000
        /*053c*/ 	.word	0x00000000
        /*0540*/ 	.short	0x0101
        /*0542*/ 	.byte	0xff
	.zero		1


	//   ....[70]....
        /*0544*/ 	.word	0x000043a0
        /*0548*/ 	.word	0x000000ff
        /*054c*/ 	.word	0x00000078
        /*0550*/ 	.short	0x010a
        /*0552*/ 	.byte	0x06
	.zero		1


	//   ....[71]....
        /*0554*/ 	.word	0x00004520
        /*0558*/ 	.word	0x000000ff
        /*055c*/ 	.word	0x00000068
        /*0560*/ 	.short	0x010a
        /*0562*/ 	.byte	0x06
	.zero		1


	//   ....[72]....
        /*0564*/ 	.word	0x00004850
        /*0568*/ 	.word	0x000000ff
        /*056c*/ 	.word	0x00000060
        /*0570*/ 	.short	0x010b
        /*0572*/ 	.byte	0x06
	.zero		1


	//   ....[73]....
        /*0574*/ 	.word	0x00004870
        /*0578*/ 	.word	0x000000ff
        /*057c*/ 	.word	0x00000000
        /*0580*/ 	.short	0x0101
        /*0582*/ 	.byte	0x25
	.zero		1


	//   ....[74]....
        /*0584*/ 	.word	0x000048b0
        /*0588*/ 	.word	0x00000000
        /*058c*/ 	.word	0x00000068
        /*0590*/ 	.short	0x010a
        /*0592*/ 	.byte	0xff
	.zero		1


	//   ....[75]....
        /*0594*/ 	.word	0x00004c10
        /*0598*/ 	.word	0x00000000
        /*059c*/ 	.word	0x00000080
        /*05a0*/ 	.short	0x010a
        /*05a2*/ 	.byte	0xff
	.zero		1


	//   ....[76]....
        /*05a4*/ 	.word	0x00004d20
        /*05a8*/ 	.word	0x00000000
        /*05ac*/ 	.word	0x00000000
        /*05b0*/ 	.short	0x0101
        /*05b2*/ 	.byte	0xff
	.zero		1


	//   ....[77]....
        /*05b4*/ 	.word	0x000056d0
        /*05b8*/ 	.word	0x000000ff
        /*05bc*/ 	.word	0x00000060
        /*05c0*/ 	.short	0x010a
        /*05c2*/ 	.byte	0x2b
	.zero		1


	//   ....[78]....
        /*05c4*/ 	.word	0x000056f0
        /*05c8*/ 	.word	0x0000005c
        /*05cc*/ 	.word	0x000000a0
        /*05d0*/ 	.short	0x010a
        /*05d2*/ 	.byte	0xff
	.zero		1


	//   ....[79]....
        /*05d4*/ 	.word	0x00005840
        /*05d8*/ 	.word	0x000000ff
        /*05dc*/ 	.word	0x00000060
        /*05e0*/ 	.short	0x010a
        /*05e2*/ 	.byte	0x2b
	.zero		1


	//   ....[80]....
        /*05e4*/ 	.word	0x00005920
        /*05e8*/ 	.word	0x000000ff
        /*05ec*/ 	.word	0x00000000
        /*05f0*/ 	.short	0x0101
        /*05f2*/ 	.byte	0x04
	.zero		1


	//   ....[81]....
        /*05f4*/ 	.word	0x00005980
        /*05f8*/ 	.word	0x0000005c
        /*05fc*/ 	.word	0x000000a0
        /*0600*/ 	.short	0x010a
        /*0602*/ 	.byte	0xff
	.zero		1


	//   ....[82]....
        /*0604*/ 	.word	0x00005ce0
        /*0608*/ 	.word	0x000000ff
        /*060c*/ 	.word	0x00000000
        /*0610*/ 	.short	0x0101
        /*0612*/ 	.byte	0x05
	.zero		1


	//   ....[83]....
        /*0614*/ 	.word	0x00006650
        /*0618*/ 	.word	0x00000003
        /*061c*/ 	.word	0x000000f0
        /*0620*/ 	.short	0x010a
        /*0622*/ 	.byte	0xff
	.zero		1


	//   ....[84]....
        /*0624*/ 	.word	0x000066b0
        /*0628*/ 	.word	0x00000002
        /*062c*/ 	.word	0x00000030
        /*0630*/ 	.short	0x010a
        /*0632*/ 	.byte	0xff
	.zero		1


	//   ....[85]....
        /*0634*/ 	.word	0x00006710
        /*0638*/ 	.word	0x00000002
        /*063c*/ 	.word	0x00000030
        /*0640*/ 	.short	0x010a
        /*0642*/ 	.byte	0xff
	.zero		1


	//   ....[86]....
        /*0644*/ 	.word	0x00006760
        /*0648*/ 	.word	0x00000002
        /*064c*/ 	.word	0x00000080
        /*0650*/ 	.short	0x010a
        /*0652*/ 	.byte	0xff
	.zero		1


	//   ....[87]....
        /*0654*/ 	.word	0x000067c0
        /*0658*/ 	.word	0x00000000
        /*065c*/ 	.word	0x00000000
        /*0660*/ 	.short	0x010a
        /*0662*/ 	.byte	0xff
	.zero		1


	//   ....[88]....
        /*0664*/ 	.word	0x00006820
        /*0668*/ 	.word	0x00000000
        /*066c*/ 	.word	0x00000000
        /*0670*/ 	.short	0x010a
        /*0672*/ 	.byte	0xff
	.zero		1


	//   ....[89]....
        /*0674*/ 	.word	0x00006880
        /*0678*/ 	.word	0x00000000
        /*067c*/ 	.word	0x00000000
        /*0680*/ 	.short	0x010a
        /*0682*/ 	.byte	0xff
	.zero		1


	//   ....[90]....
        /*0684*/ 	.word	0x000068e0
        /*0688*/ 	.word	0x00000000
        /*068c*/ 	.word	0x00000000
        /*0690*/ 	.short	0x010a
        /*0692*/ 	.byte	0xff
	.zero		1


	//   ....[91]....
        /*0694*/ 	.word	0x00006940
        /*0698*/ 	.word	0x00000000
        /*069c*/ 	.word	0x00000000
        /*06a0*/ 	.short	0x010a
        /*06a2*/ 	.byte	0xff
	.zero		1


	//   ....[92]....
        /*06a4*/ 	.word	0x00006990
        /*06a8*/ 	.word	0x00000000
        /*06ac*/ 	.word	0x000000e0
        /*06b0*/ 	.short	0x010a
        /*06b2*/ 	.byte	0xff
	.zero		1


	//   ....[93]....
        /*06b4*/ 	.word	0x000069f0
        /*06b8*/ 	.word	0x00000000
        /*06bc*/ 	.word	0x00000090
        /*06c0*/ 	.short	0x010a
        /*06c2*/ 	.byte	0xff
	.zero		1


	//   ....[94]....
        /*06c4*/ 	.word	0x00006a40
        /*06c8*/ 	.word	0x00000000
        /*06cc*/ 	.word	0x00000080
        /*06d0*/ 	.short	0x010a
        /*06d2*/ 	.byte	0xff
	.zero		1


	//   ....[95]....
        /*06d4*/ 	.word	0x00006aa0
        /*06d8*/ 	.word	0x00000000
        /*06dc*/ 	.word	0x00000090
        /*06e0*/ 	.short	0x010a
        /*06e2*/ 	.byte	0xff
	.zero		1


	//   ....[96]....
        /*06e4*/ 	.word	0x00006af0
        /*06e8*/ 	.word	0x00000000
        /*06ec*/ 	.word	0x00000080
        /*06f0*/ 	.short	0x010a
        /*06f2*/ 	.byte	0xff
	.zero		1


	//   ....[97]....
        /*06f4*/ 	.word	0x00006b50
        /*06f8*/ 	.word	0x00000003
        /*06fc*/ 	.word	0x000000c0
        /*0700*/ 	.short	0x010a
        /*0702*/ 	.byte	0xff
	.zero		1


	//   ....[98]....
        /*0704*/ 	.word	0x00006bb0
        /*0708*/ 	.word	0x00000000
        /*070c*/ 	.word	0x00000000
        /*0710*/ 	.short	0x010a
        /*0712*/ 	.byte	0xff
	.zero		1


	//   ....[99]....
        /*0714*/ 	.word	0x00006c10
        /*0718*/ 	.word	0x00000000
        /*071c*/ 	.word	0x00000000
        /*0720*/ 	.short	0x010a
        /*0722*/ 	.byte	0xff
	.zero		1


	//   ....[100]....
        /*0724*/ 	.word	0x00006c70
        /*0728*/ 	.word	0x00000000
        /*072c*/ 	.word	0x00000000
        /*0730*/ 	.short	0x010a
        /*0732*/ 	.byte	0xff
	.zero		1


	//   ....[101]....
        /*0734*/ 	.word	0x00006cd0
        /*0738*/ 	.word	0x00000000
        /*073c*/ 	.word	0x00000000
        /*0740*/ 	.short	0x010a
        /*0742*/ 	.byte	0xff
	.zero		1


	//   ....[102]....
        /*0744*/ 	.word	0x00006d30
        /*0748*/ 	.word	0x00000000
        /*074c*/ 	.word	0x00000000
        /*0750*/ 	.short	0x010a
        /*0752*/ 	.byte	0xff
	.zero		1


	//   ....[103]....
        /*0754*/ 	.word	0x00006d80
        /*0758*/ 	.word	0x00000000
        /*075c*/ 	.word	0x00000080
        /*0760*/ 	.short	0x010a
        /*0762*/ 	.byte	0xff
	.zero		1


	//   ....[104]....
        /*0764*/ 	.word	0x00006de0
        /*0768*/ 	.word	0x00000000
        /*076c*/ 	.word	0x00000078
        /*0770*/ 	.short	0x010a
        /*0772*/ 	.byte	0xff
	.zero		1


	//   ....[105]....
        /*0774*/ 	.word	0x00006e40
        /*0778*/ 	.word	0x00000003
        /*077c*/ 	.word	0x00000068
        /*0780*/ 	.short	0x010a
        /*0782*/ 	.byte	0xff
	.zero		1


	//   ....[106]....
        /*0784*/ 	.word	0x00006e90
        /*0788*/ 	.word	0x00000000
        /*078c*/ 	.word	0x00000080
        /*0790*/ 	.short	0x010a
        /*0792*/ 	.byte	0xff
	.zero		1


	//   ....[107]....
        /*0794*/ 	.word	0x00006ef0
        /*0798*/ 	.word	0x00000000
        /*079c*/ 	.word	0x00000060
        /*07a0*/ 	.short	0x010a
        /*07a2*/ 	.byte	0xff
	.zero		1


	//   ....[108]....
        /*07a4*/ 	.word	0x00006f40
        /*07a8*/ 	.word	0x0000005c
        /*07ac*/ 	.word	0x000000a0
        /*07b0*/ 	.short	0x010a
        /*07b2*/ 	.byte	0xff
	.zero		1


	//----- nvinfo : EIATTR_NUM_MBARRIERS
	.align		4
.L_47:
        /*07b4*/ 	.byte	0x03, 0x38
        /*07b6*/ 	.short	0x0020


	//----- nvinfo : EIATTR_EXIT_INSTR_OFFSETS
	.align		4
        /*07b8*/ 	.byte	0x04, 0x1c
        /*07ba*/ 	.short	(.L_49 - .L_48)


	//   ....[0]....
.L_48:
        /*07bc*/ 	.word	0x00002740


	//   ....[1]....
        /*07c0*/ 	.word	0x00002c30


	//   ....[2]....
        /*07c4*/ 	.word	0x00002c90


	//   ....[3]....
        /*07c8*/ 	.word	0x00003db0


	//   ....[4]....
        /*07cc*/ 	.word	0x000048e0


	//   ....[5]....
        /*07d0*/ 	.word	0x00004920


	//   ....[6]....
        /*07d4*/ 	.word	0x00006640


	//----- nvinfo : EIATTR_MAX_THREADS
	.align		4
.L_49:
        /*07d8*/ 	.byte	0x04, 0x05
        /*07da*/ 	.short	(.L_51 - .L_50)
.L_50:
        /*07dc*/ 	.word	0x00000100
        /*07e0*/ 	.word	0x00000001
        /*07e4*/ 	.word	0x00000001


	//----- nvinfo : EIATTR_CRS_STACK_SIZE
	.align		4
.L_51:
        /*07e8*/ 	.byte	0x04, 0x1e
        /*07ea*/ 	.short	(.L_53 - .L_52)
.L_52:
        /*07ec*/ 	.word	0x00000000


	//----- nvinfo : EIATTR_CBANK_PARAM_SIZE
	.align		4
.L_53:
        /*07f0*/ 	.byte	0x03, 0x19
        /*07f2*/ 	.short	0x0800


	//----- nvinfo : EIATTR_PARAM_CBANK
	.align		4
        /*07f4*/ 	.byte	0x04, 0x0a
        /*07f6*/ 	.short	(.L_55 - .L_54)
	.align		4
.L_54:
        /*07f8*/ 	.word	index@(.nv.constant0._ZN7cutlass13device_kernelINS_4gemm6kernel13GemmUniversalIN4cute5tupleIJiiiiEEENS1_10collective13CollectiveMmaINS1_35MainloopSm100TmaUmmaWarpSpecializedILi6ELi2ELi4ENS5_IJNS4_1CILi1EEESB_SB_EEEEENS5_IJNSA_ILi64EEESE_NSA_ILi256EEEEEEaNS5_IJlSB_lEEEaSH_NS4_8TiledMMAINS4_8MMA_AtomIJNS4_15SM100_MMA_S8_SSIaaiLi64ELi64ELNS4_4UMMA5MajorE0ELSM_0ELNSL_8SaturateE0EEEEEENS4_6LayoutISC_NS5_IJNSA_ILi0EEESR_SR_EEEEENS5_IJNS4_10UnderscoreESU_SU_EEEEENS4_13SM90_TMA_LOADENS4_14ComposedLayoutINS4_7SwizzleILi3ELi4ELi3EEENS4_18smem_ptr_flag_bitsILi8EEENSQ_INS5_IJNSA_ILi8EEENSA_ILi128EEEEEENS5_IJS14_SB_EEEEEEEvNS4_8identityESX_S18_vS19_EENS_8epilogue10collective18CollectiveEpilogueINS1B_23Sm100TmaWarpSpecializedILi1ELi1ELi32ELb0ELb0EEEJSG_NS5_IJNSQ_ISE_SB_EES1G_EEEaSH_aSH_NS1B_6fusion15FusionCallbacksIS1F_NS1I_17LinearCombinationIaiaiLNS_15FloatRoundStyleE2EEESG_S1H_JEEENS4_5SM1004TMEM4LOAD26SM100_TMEM_LOAD_16dp32b32xESX_NSY_INSZ_ILi2ELi4ELi3EEES12_NSQ_INS5_IJS13_SE_EEENS5_IJSE_SB_EEEEEEENS4_39AutoVectorizingCopyWithAssumedAlignmentILi128EEENS4_14SM90_TMA_STOREES1W_S1Y_S1Y_EEEvvEEEEvNT_6ParamsE)
        /*07fc*/ 	.short	0x0380
        /*07fe*/ 	.short	0x0800


	//----- nvinfo : EIATTR_SW_WAR
	.align		4
.L_55:
        /*0800*/ 	.byte	0x04, 0x36
        /*0802*/ 	.short	(.L_57 - .L_56)
.L_56:
        /*0804*/ 	.word	0x00000008
.L_57:


//--------------------- .nv.callgraph             --------------------------
	.section	.nv.callgraph,"",@"SHT_CUDA_CALLGRAPH"
	.align	4
	.sectionentsize	8
	.align		4
        /*0000*/ 	.word	0x00000000
	.align		4
        /*0004*/ 	.word	0xffffffff
	.align		4
        /*0008*/ 	.word	index@(_ZN7cutlass13device_kernelINS_4gemm6kernel13GemmUniversalIN4cute5tupleIJiiiiEEENS1_10collective13CollectiveMmaINS1_35MainloopSm100TmaUmmaWarpSpecializedILi6ELi2ELi4ENS5_IJNS4_1CILi1EEESB_SB_EEEEENS5_IJNSA_ILi64EEESE_NSA_ILi256EEEEEEaNS5_IJlSB_lEEEaSH_NS4_8TiledMMAINS4_8MMA_AtomIJNS4_15SM100_MMA_S8_SSIaaiLi64ELi64ELNS4_4UMMA5MajorE0ELSM_0ELNSL_8SaturateE0EEEEEENS4_6LayoutISC_NS5_IJNSA_ILi0EEESR_SR_EEEEENS5_IJNS4_10UnderscoreESU_SU_EEEEENS4_13SM90_TMA_LOADENS4_14ComposedLayoutINS4_7SwizzleILi3ELi4ELi3EEENS4_18smem_ptr_flag_bitsILi8EEENSQ_INS5_IJNSA_ILi8EEENSA_ILi128EEEEEENS5_IJS14_SB_EEEEEEEvNS4_8identityESX_S18_vS19_EENS_8epilogue10collective18CollectiveEpilogueINS1B_23Sm100TmaWarpSpecializedILi1ELi1ELi32ELb0ELb0EEEJSG_NS5_IJNSQ_ISE_SB_EES1G_EEEaSH_aSH_NS1B_6fusion15FusionCallbacksIS1F_NS1I_17LinearCombinationIaiaiLNS_15FloatRoundStyleE2EEESG_S1H_JEEENS4_5SM1004TMEM4LOAD26SM100_TMEM_LOAD_16dp32b32xESX_NSY_INSZ_ILi2ELi4ELi3EEES12_NSQ_INS5_IJS13_SE_EEENS5_IJSE_SB_EEEEEEENS4_39AutoVectorizingCopyWithAssumedAlignmentILi128EEENS4_14SM90_TMA_STOREES1W_S1Y_S1Y_EEEvvEEEEvNT_6ParamsE)
	.align		4
        /*000c*/ 	.word	index@(__assertfail)
	.align		4
        /*0010*/ 	.word	0x00000000
	.align		4
        /*0014*/ 	.word	0xfffffffe
	.align		4
        /*0018*/ 	.word	0x00000000
	.align		4
        /*001c*/ 	.word	0xfffffffd
	.align		4
        /*0020*/ 	.word	0x00000000
	.align		4
        /*0024*/ 	.word	0xfffffffc


//--------------------- .nv.constant4             --------------------------
	.section	.nv.constant4,"a",@progbits
	.align	8
	.align		8
.nv.constant4:
        /*0000*/ 	.dword	__assertfail
	.align		8
        /*0008*/ 	.dword	__unnamed_1
	.align		8
        /*0010*/ 	.dword	__unnamed_2
	.align		8
        /*0018*/ 	.dword	_ZN40_INTERNAL_3aec3849_4_k_cu_c36cb0d8_364364cuda3std3__45__cpo5beginE
	.align		8
        /*0020*/ 	.dword	_ZN40_INTERNAL_3aec3849_4_k_cu_c36cb0d8_364364cuda3std3__45__cpo3endE
	.align		8
        /*0028*/ 	.dword	_ZN40_INTERNAL_3aec3849_4_k_cu_c36cb0d8_364364cuda3std3__45__cpo6cbeginE
	.align		8
        /*0030*/ 	.dword	_ZN40_INTERNAL_3aec3849_4_k_cu_c36cb0d8_364364cuda3std3__45__cpo4cendE
	.align		8
        /*0038*/ 	.dword	_ZN40_INTERNAL_3aec3849_4_k_cu_c36cb0d8_364364cuda3std3__442_GLOBAL__N__3aec3849_4_k_cu_c36cb0d8_364366ignoreE
	.align		8
        /*0040*/ 	.dword	_ZN40_INTERNAL_3aec3849_4_k_cu_c36cb0d8_364364cuda3std3__419piecewise_constructE
	.align		8
        /*0048*/ 	.dword	_ZN40_INTERNAL_3aec3849_4_k_cu_c36cb0d8_364364cuda3std3__48in_placeE
	.align		8
        /*0050*/ 	.dword	_ZN40_INTERNAL_3aec3849_4_k_cu_c36cb0d8_364364cuda3std6ranges3__45__cpo4swapE
	.align		8
        /*0058*/ 	.dword	_ZN40_INTERNAL_3aec3849_4_k_cu_c36cb0d8_364364cuda3std6ranges3__45__cpo9iter_moveE
	.align		8
        /*0060*/ 	.dword	_ZN40_INTERNAL_3aec3849_4_k_cu_c36cb0d8_364364cute7productE
	.align		8
        /*0068*/ 	.dword	_ZN40_INTERNAL_3aec3849_4_k_cu_c36cb0d8_364364cute1_E
	.align		8
        /*0070*/ 	.dword	$str$25
	.align		8
        /*0078*/ 	.dword	$str$26
	.align		8
        /*0080*/ 	.dword	$str$27
	.align		8
        /*0088*/ 	.dword	$str$28


//--------------------- .text._ZN7cutlass13device_kernelINS_4gemm6kernel13GemmUniversalIN4cute5tupleIJiiiiEEENS1_10collective13CollectiveMmaINS1_35MainloopSm100TmaUmmaWarpSpecializedILi6ELi2ELi4ENS5_IJNS4_1CILi1EEESB_SB_EEEEENS5_IJNSA_ILi64EEESE_NSA_ILi256EEEEEEaNS5_IJlSB_lEEEaSH_NS4_8TiledMMAINS4_8MMA_AtomIJNS4_15SM100_MMA_S8_SSIaaiLi64ELi64ELNS4_4UMMA5MajorE0ELSM_0ELNSL_8SaturateE0EEEEEENS4_6LayoutISC_NS5_IJNSA_ILi0EEESR_SR_EEEEENS5_IJNS4_10UnderscoreESU_SU_EEEEENS4_13SM90_TMA_LOADENS4_14ComposedLayoutINS4_7SwizzleILi3ELi4ELi3EEENS4_18smem_ptr_flag_bitsILi8EEENSQ_INS5_IJNSA_ILi8EEENSA_ILi128EEEEEENS5_IJS14_SB_EEEEEEEvNS4_8identityESX_S18_vS19_EENS_8epilogue10collective18CollectiveEpilogueINS1B_23Sm100TmaWarpSpecializedILi1ELi1ELi32ELb0ELb0EEEJSG_NS5_IJNSQ_ISE_SB_EES1G_EEEaSH_aSH_NS1B_6fusion15FusionCallbacksIS1F_NS1I_17LinearCombinationIaiaiLNS_15FloatRoundStyleE2EEESG_S1H_JEEENS4_5SM1004TMEM4LOAD26SM100_TMEM_LOAD_16dp32b32xESX_NSY_INSZ_ILi2ELi4ELi3EEES12_NSQ_INS5_IJS13_SE_EEENS5_IJSE_SB_EEEEEEENS4_39AutoVectorizingCopyWithAssumedAlignmentILi128EEENS4_14SM90_TMA_STOREES1W_S1Y_S1Y_EEEvvEEEEvNT_6ParamsE --------------------------
	.section	.text._ZN7cutlass13device_kernelINS_4gemm6kernel13GemmUniversalIN4cute5tupleIJiiiiEEENS1_10collective13CollectiveMmaINS1_35MainloopSm100TmaUmmaWarpSpecializedILi6ELi2ELi4ENS5_IJNS4_1CILi1EEESB_SB_EEEEENS5_IJNSA_ILi64EEESE_NSA_ILi256EEEEEEaNS5_IJlSB_lEEEaSH_NS4_8TiledMMAINS4_8MMA_AtomIJNS4_15SM100_MMA_S8_SSIaaiLi64ELi64ELNS4_4UMMA5MajorE0ELSM_0ELNSL_8SaturateE0EEEEEENS4_6LayoutISC_NS5_IJNSA_ILi0EEESR_SR_EEEEENS5_IJNS4_10UnderscoreESU_SU_EEEEENS4_13SM90_TMA_LOADENS4_14ComposedLayoutINS4_7SwizzleILi3ELi4ELi3EEENS4_18smem_ptr_flag_bitsILi8EEENSQ_INS5_IJNSA_ILi8EEENSA_ILi128EEEEEENS5_IJS14_SB_EEEEEEEvNS4_8identityESX_S18_vS19_EENS_8epilogue10collective18CollectiveEpilogueINS1B_23Sm100TmaWarpSpecializedILi1ELi1ELi32ELb0ELb0EEEJSG_NS5_IJNSQ_ISE_SB_EES1G_EEEaSH_aSH_NS1B_6fusion15FusionCallbacksIS1F_NS1I_17LinearCombinationIaiaiLNS_15FloatRoundStyleE2EEESG_S1H_JEEENS4_5SM1004TMEM4LOAD26SM100_TMEM_LOAD_16dp32b32xESX_NSY_INSZ_ILi2ELi4ELi3EEES12_NSQ_INS5_IJS13_SE_EEENS5_IJSE_SB_EEEEEEENS4_39AutoVectorizingCopyWithAssumedAlignmentILi128EEENS4_14SM90_TMA_STOREES1W_S1Y_S1Y_EEEvvEEEEvNT_6ParamsE,"ax",@progbits
	.align	128
.text._ZN7cutlass13device_kernelINS_4gemm6kernel13GemmUniversalIN4cute5tupleIJiiiiEEENS1_10collective13CollectiveMmaINS1_35MainloopSm100TmaUmmaWarpSpecializedILi6ELi2ELi4ENS5_IJNS4_1CILi1EEESB_SB_EEEEENS5_IJNSA_ILi64EEESE_NSA_ILi256EEEEEEaNS5_IJlSB_lEEEaSH_NS4_8TiledMMAINS4_8MMA_AtomIJNS4_15SM100_MMA_S8_SSIaaiLi64ELi64ELNS4_4UMMA5MajorE0ELSM_0ELNSL_8SaturateE0EEEEEENS4_6LayoutISC_NS5_IJNSA_ILi0EEESR_SR_EEEEENS5_IJNS4_10UnderscoreESU_SU_EEEEENS4_13SM90_TMA_LOADENS4_14ComposedLayoutINS4_7SwizzleILi3ELi4ELi3EEENS4_18smem_ptr_flag_bitsILi8EEENSQ_INS5_IJNSA_ILi8EEENSA_ILi128EEEEEENS5_IJS14_SB_EEEEEEEvNS4_8identityESX_S18_vS19_EENS_8epilogue10collective18CollectiveEpilogueINS1B_23Sm100TmaWarpSpecializedILi1ELi1ELi32ELb0ELb0EEEJSG_NS5_IJNSQ_ISE_SB_EES1G_EEEaSH_aSH_NS1B_6fusion15FusionCallbacksIS1F_NS1I_17LinearCombinationIaiaiLNS_15FloatRoundStyleE2EEESG_S1H_JEEENS4_5SM1004TMEM4LOAD26SM100_TMEM_LOAD_16dp32b32xESX_NSY_INSZ_ILi2ELi4ELi3EEES12_NSQ_INS5_IJS13_SE_EEENS5_IJSE_SB_EEEEEEENS4_39AutoVectorizingCopyWithAssumedAlignmentILi128EEENS4_14SM90_TMA_STOREES1W_S1Y_S1Y_EEEvvEEEEvNT_6ParamsE:
        .type           _ZN7cutlass13device_kernelINS_4gemm6kernel13GemmUniversalIN4cute5tupleIJiiiiEEENS1_10collective13CollectiveMmaINS1_35MainloopSm100TmaUmmaWarpSpecializedILi6ELi2ELi4ENS5_IJNS4_1CILi1EEESB_SB_EEEEENS5_IJNSA_ILi64EEESE_NSA_ILi256EEEEEEaNS5_IJlSB_lEEEaSH_NS4_8TiledMMAINS4_8MMA_AtomIJNS4_15SM100_MMA_S8_SSIaaiLi64ELi64ELNS4_4UMMA5MajorE0ELSM_0ELNSL_8SaturateE0EEEEEENS4_6LayoutISC_NS5_IJNSA_ILi0EEESR_SR_EEEEENS5_IJNS4_10UnderscoreESU_SU_EEEEENS4_13SM90_TMA_LOADENS4_14ComposedLayoutINS4_7SwizzleILi3ELi4ELi3EEENS4_18smem_ptr_flag_bitsILi8EEENSQ_INS5_IJNSA_ILi8EEENSA_ILi128EEEEEENS5_IJS14_SB_EEEEEEEvNS4_8identityESX_S18_vS19_EENS_8epilogue10collective18CollectiveEpilogueINS1B_23Sm100TmaWarpSpecializedILi1ELi1ELi32ELb0ELb0EEEJSG_NS5_IJNSQ_ISE_SB_EES1G_EEEaSH_aSH_NS1B_6fusion15FusionCallbacksIS1F_NS1I_17LinearCombinationIaiaiLNS_15FloatRoundStyleE2EEESG_S1H_JEEENS4_5SM1004TMEM4LOAD26SM100_TMEM_LOAD_16dp32b32xESX_NSY_INSZ_ILi2ELi4ELi3EEES12_NSQ_INS5_IJS13_SE_EEENS5_IJSE_SB_EEEEEEENS4_39AutoVectorizingCopyWithAssumedAlignmentILi128EEENS4_14SM90_TMA_STOREES1W_S1Y_S1Y_EEEvvEEEEvNT_6ParamsE,@function
        .size           _ZN7cutlass13device_kernelINS_4gemm6kernel13GemmUniversalIN4cute5tupleIJiiiiEEENS1_10collective13CollectiveMmaINS1_35MainloopSm100TmaUmmaWarpSpecializedILi6ELi2ELi4ENS5_IJNS4_1CILi1EEESB_SB_EEEEENS5_IJNSA_ILi64EEESE_NSA_ILi256EEEEEEaNS5_IJlSB_lEEEaSH_NS4_8TiledMMAINS4_8MMA_AtomIJNS4_15SM100_MMA_S8_SSIaaiLi64ELi64ELNS4_4UMMA5MajorE0ELSM_0ELNSL_8SaturateE0EEEEEENS4_6LayoutISC_NS5_IJNSA_ILi0EEESR_SR_EEEEENS5_IJNS4_10UnderscoreESU_SU_EEEEENS4_13SM90_TMA_LOADENS4_14ComposedLayoutINS4_7SwizzleILi3ELi4ELi3EEENS4_18smem_ptr_flag_bitsILi8EEENSQ_INS5_IJNSA_ILi8EEENSA_ILi128EEEEEENS5_IJS14_SB_EEEEEEEvNS4_8identityESX_S18_vS19_EENS_8epilogue10collective18CollectiveEpilogueINS1B_23Sm100TmaWarpSpecializedILi1ELi1ELi32ELb0ELb0EEEJSG_NS5_IJNSQ_ISE_SB_EES1G_EEEaSH_aSH_NS1B_6fusion15FusionCallbacksIS1F_NS1I_17LinearCombinationIaiaiLNS_15FloatRoundStyleE2EEESG_S1H_JEEENS4_5SM1004TMEM4LOAD26SM100_TMEM_LOAD_16dp32b32xESX_NSY_INSZ_ILi2ELi4ELi3EEES12_NSQ_INS5_IJS13_SE_EEENS5_IJSE_SB_EEEEEEENS4_39AutoVectorizingCopyWithAssumedAlignmentILi128EEENS4_14SM90_TMA_STOREES1W_S1Y_S1Y_EEEvvEEEEvNT_6ParamsE,(.L_x_134 - _ZN7cutlass13device_kernelINS_4gemm6kernel13GemmUniversalIN4cute5tupleIJiiiiEEENS1_10collective13CollectiveMmaINS1_35MainloopSm100TmaUmmaWarpSpecializedILi6ELi2ELi4ENS5_IJNS4_1CILi1EEESB_SB_EEEEENS5_IJNSA_ILi64EEESE_NSA_ILi256EEEEEEaNS5_IJlSB_lEEEaSH_NS4_8TiledMMAINS4_8MMA_AtomIJNS4_15SM100_MMA_S8_SSIaaiLi64ELi64ELNS4_4UMMA5MajorE0ELSM_0ELNSL_8SaturateE0EEEEEENS4_6LayoutISC_NS5_IJNSA_ILi0EEESR_SR_EEEEENS5_IJNS4_10UnderscoreESU_SU_EEEEENS4_13SM90_TMA_LOADENS4_14ComposedLayoutINS4_7SwizzleILi3ELi4ELi3EEENS4_18smem_ptr_flag_bitsILi8EEENSQ_INS5_IJNSA_ILi8EEENSA_ILi128EEEEEENS5_IJS14_SB_EEEEEEEvNS4_8identityESX_S18_vS19_EENS_8epilogue10collective18CollectiveEpilogueINS1B_23Sm100TmaWarpSpecializedILi1ELi1ELi32ELb0ELb0EEEJSG_NS5_IJNSQ_ISE_SB_EES1G_EEEaSH_aSH_NS1B_6fusion15FusionCallbacksIS1F_NS1I_17LinearCombinationIaiaiLNS_15FloatRoundStyleE2EEESG_S1H_JEEENS4_5SM1004TMEM4LOAD26SM100_TMEM_LOAD_16dp32b32xESX_NSY_INSZ_ILi2ELi4ELi3EEES12_NSQ_INS5_IJS13_SE_EEENS5_IJSE_SB_EEEEEEENS4_39AutoVectorizingCopyWithAssumedAlignmentILi128EEENS4_14SM90_TMA_STOREES1W_S1Y_S1Y_EEEvvEEEEvNT_6ParamsE)
        .other          _ZN7cutlass13device_kernelINS_4gemm6kernel13GemmUniversalIN4cute5tupleIJiiiiEEENS1_10collective13CollectiveMmaINS1_35MainloopSm100TmaUmmaWarpSpecializedILi6ELi2ELi4ENS5_IJNS4_1CILi1EEESB_SB_EEEEENS5_IJNSA_ILi64EEESE_NSA_ILi256EEEEEEaNS5_IJlSB_lEEEaSH_NS4_8TiledMMAINS4_8MMA_AtomIJNS4_15SM100_MMA_S8_SSIaaiLi64ELi64ELNS4_4UMMA5MajorE0ELSM_0ELNSL_8SaturateE0EEEEEENS4_6LayoutISC_NS5_IJNSA_ILi0EEESR_SR_EEEEENS5_IJNS4_10UnderscoreESU_SU_EEEEENS4_13SM90_TMA_LOADENS4_14ComposedLayoutINS4_7SwizzleILi3ELi4ELi3EEENS4_18smem_ptr_flag_bitsILi8EEENSQ_INS5_IJNSA_ILi8EEENSA_ILi128EEEEEENS5_IJS14_SB_EEEEEEEvNS4_8identityESX_S18_vS19_EENS_8epilogue10collective18CollectiveEpilogueINS1B_23Sm100TmaWarpSpecializedILi1ELi1ELi32ELb0ELb0EEEJSG_NS5_IJNSQ_ISE_SB_EES1G_EEEaSH_aSH_NS1B_6fusion15FusionCallbacksIS1F_NS1I_17LinearCombinationIaiaiLNS_15FloatRoundStyleE2EEESG_S1H_JEEENS4_5SM1004TMEM4LOAD26SM100_TMEM_LOAD_16dp32b32xESX_NSY_INSZ_ILi2ELi4ELi3EEES12_NSQ_INS5_IJS13_SE_EEENS5_IJSE_SB_EEEEEEENS4_39AutoVectorizingCopyWithAssumedAlignmentILi128EEENS4_14SM90_TMA_STOREES1W_S1Y_S1Y_EEEvvEEEEvNT_6ParamsE,@"STO_CUDA_ENTRY STV_DEFAULT"
_ZN7cutlass13device_kernelINS_4gemm6kernel13GemmUniversalIN4cute5tupleIJiiiiEEENS1_10collective13CollectiveMmaINS1_35MainloopSm100TmaUmmaWarpSpecializedILi6ELi2ELi4ENS5_IJNS4_1CILi1EEESB_SB_EEEEENS5_IJNSA_ILi64EEESE_NSA_ILi256EEEEEEaNS5_IJlSB_lEEEaSH_NS4_8TiledMMAINS4_8MMA_AtomIJNS4_15SM100_MMA_S8_SSIaaiLi64ELi64ELNS4_4UMMA5MajorE0ELSM_0ELNSL_8SaturateE0EEEEEENS4_6LayoutISC_NS5_IJNSA_ILi0EEESR_SR_EEEEENS5_IJNS4_10UnderscoreESU_SU_EEEEENS4_13SM90_TMA_LOADENS4_14ComposedLayoutINS4_7SwizzleILi3ELi4ELi3EEENS4_18smem_ptr_flag_bitsILi8EEENSQ_INS5_IJNSA_ILi8EEENSA_ILi128EEEEEENS5_IJS14_SB_EEEEEEEvNS4_8identityESX_S18_vS19_EENS_8epilogue10collective18CollectiveEpilogueINS1B_23Sm100TmaWarpSpecializedILi1ELi1ELi32ELb0ELb0EEEJSG_NS5_IJNSQ_ISE_SB_EES1G_EEEaSH_aSH_NS1B_6fusion15FusionCallbacksIS1F_NS1I_17LinearCombinationIaiaiLNS_15FloatRoundStyleE2EEESG_S1H_JEEENS4_5SM1004TMEM4LOAD26SM100_TMEM_LOAD_16dp32b32xESX_NSY_INSZ_ILi2ELi4ELi3EEES12_NSQ_INS5_IJS13_SE_EEENS5_IJSE_SB_EEEEEEENS4_39AutoVectorizingCopyWithAssumedAlignmentILi128EEENS4_14SM90_TMA_STOREES1W_S1Y_S1Y_EEEvvEEEEvNT_6ParamsE:
[----:B------:R-:W1:Y:S01]  /*0000*/  LDC R1, c[0x0][0x37c] ;  /* 0x0000df00ff017b82 */ /* 0x000e620000000800 */
[----:B------:R-:W2:Y:S01]  /*0010*/  S2R R103, SR_TID.X ;  /* 0x0000000000677919 */ /* 0x000ea20000002100 */
[----:B------:R-:W3:Y:S01]  /*0020*/  LDCU.64 UR4, c[0x0][0x890] ;  /* 0x00011200ff0477ac */ /* 0x000ee20008000a00 */
[----:B------:R-:W-:Y:S02]  /*0030*/  PRMT R98, RZ, 0x7610, R98 ;  /* 0x00007610ff627816 */ /* 0x000fe40000000062 */
[----:B------:R-:W-:Y:S01]  /*0040*/  ELECT P5, URZ, PT ;  /* 0x0000000000ff782f */ /* 0x000fe200038a0000 */
[----:B------:R-:W4:Y:S01]  /*0050*/  LDCU.64 UR40, c[0x0][0x358] ;  /* 0x00006b00ff2877ac */ /* 0x000f220008000a00 */
[----:B---3--:R-:W-:-:S04]  /*0060*/  UISETP.NE.U32.AND UP0, UPT, UR4, URZ, UPT ;  /* 0x000000ff0400728c */ /* 0x008fc8000bf05070 */
[----:B------:R-:W-:Y:S01]  /*0070*/  UISETP.NE.AND.EX UP0, UPT, UR5, URZ, UPT, UP0 ;  /* 0x000000ff0500728c */ /* 0x000fe2000bf05300 */
[----:B--2---:R-:W-:-:S05]  /*0080*/  SHF.R.U32.HI R106, RZ, 0x5, R103 ;  /* 0x00000005ff6a7819 */ /* 0x004fca0000011667 */
[----:B------:R-:W2:Y:S02]  /*0090*/  SHFL.IDX PT, R0, R106, RZ, 0x1f ;  /* 0x00001fff6a007589 */ /* 0x000ea400000e0000 */
[----:B--2---:R-:W-:Y:S01]  /*00a0*/  R2UR UR8, R0 ;  /* 0x00000000000872ca */ /* 0x004fe200000e0000 */
[----:B-1--4-:R-:W-:-:S14]  /*00b0*/  BRA.U UP0, `(.L_x_0) ;  /* 0x00000001002c7547 */ /* 0x012fdc000b800000 */
[----:B------:R-:W1:Y:S02]  /*00c0*/  LDCU.64 UR6, c[0x0][0x888] ;  /* 0x00011100ff0677ac */ /* 0x000e640008000a00 */
[----:B-1----:R-:W-:-:S04]  /*00d0*/  UISETP.NE.U32.AND UP0, UPT, UR6, URZ, UPT ;  /* 0x000000ff0600728c */ /* 0x002fc8000bf05070 */
[----:B------:R-:W-:-:S09]  /*00e0*/  UISETP.NE.AND.EX UP0, UPT, UR7, URZ, UPT, UP0 ;  /* 0x000000ff0700728c */ /* 0x000fd2000bf05300 */
[----:B------:R-:W-:Y:S05]  /*00f0*/  BRA.U !UP0, `(.L_x_1) ;  /* 0x0000000108107547 */ /* 0x000fea000b800000 */
[----:B------:R-:W1:Y:S02]  /*0100*/  LDC.64 R48, c[0x0][0x888] ;  /* 0x00022200ff307b82 */ /* 0x000e640000000a00 */
[----:B-1----:R1:W5:Y:S01]  /*0110*/  LDG.E R48, desc[UR40][R48.64] ;  /* 0x0000002830307981 */ /* 0x002362000c1e1900 */
[----:B------:R-:W-:Y:S01]  /*0120*/  HFMA2 R98, -RZ, RZ, 0, 5.9604644775390625e-08 ;  /* 0x00000001ff627431 */ /* 0x000fe200000001ff */
[----:B------:R-:W-:Y:S05]  /*0130*/  BRA `(.L_x_0) ;  /* 0x00000000000c7947 */ /* 0x000fea0003800000 */
.L_x_1:
[----:B------:R-:W1:Y:S01]  /*0140*/  LDCU UR6, c[0x0][0x880] ;  /* 0x00011000ff0677ac */ /* 0x000e620008000800 */
[----:B------:R-:W-:Y:S01]  /*0150*/  HFMA2 R98, -RZ, RZ, 0, 5.9604644775390625e-08 ;  /* 0x00000001ff627431 */ /* 0x000fe200000001ff */
[----:B-1----:R-:W-:-:S07]  /*0160*/  MOV R48, UR6 ;  /* 0x0000000600307c02 */ /* 0x002fce0008000f00 */
.L_x_0:
[----:B------:R-:W2:Y:S02]  /*0170*/  LDCU.64 UR6, c[0x0][0x8b0] ;  /* 0x00011600ff0677ac */ /* 0x000ea40008000a00 */
[----:B--2---:R-:W-:-:S04]  /*0180*/  UISETP.NE.U32.AND UP0, UPT, UR6, URZ, UPT ;  /* 0x000000ff0600728c */ /* 0x004fc8000bf05070 */
[----:B------:R-:W-:-:S09]  /*0190*/  UISETP.NE.AND.EX UP0, UPT, UR7, URZ, UPT, UP0 ;  /* 0x000000ff0700728c */ /* 0x000fd2000bf05300 */
[----:B------:R-:W-:Y:S05]  /*01a0*/  BRA.U UP0, `(.L_x_2) ;  /* 0x0000000100247547 */ /* 0x000fea000b800000 */
[----:B------:R-:W2:Y:S02]  /*01b0*/  LDCU.64 UR6, c[0x0][0x8a8] ;  /* 0x00011500ff0677ac */ /* 0x000ea40008000a00 */
[----:B--2---:R-:W-:-:S04]  /*01c0*/  UISETP.NE.U32.AND UP0, UPT, UR6, URZ, UPT ;  /* 0x000000ff0600728c */ /* 0x004fc8000bf05070 */
[----:B------:R-:W-:-:S09]  /*01d0*/  UISETP.NE.AND.EX UP0, UPT, UR7, URZ, UPT, UP0 ;  /* 0x000000ff0700728c */ /* 0x000fd2000bf05300 */
[----:B------:R-:W-:Y:S05]  /*01e0*/  BRA.U !UP0, `(.L_x_3) ;  /* 0x00000001080c7547 */ /* 0x000fea000b800000 */
[----:B------:R-:W2:Y:S02]  /*01f0*/  LDC.64 R2, c[0x0][0x8a8] ;  /* 0x00022a00ff027b82 */ /* 0x000ea40000000a00 */
[----:B--2---:R2:W5:Y:S01]  /*0200*/  LDG.E R47, desc[UR40][R2.64] ;  /* 0x00000028022f7981 */ /* 0x004562000c1e1900 */
[----:B------:R-:W-:Y:S05]  /*0210*/  BRA `(.L_x_2) ;  /* 0x0000000000087947 */ /* 0x000fea0003800000 */
.L_x_3:
[----:B------:R-:W2:Y:S02]  /*0220*/  LDCU UR6, c[0x0][0x8a0] ;  /* 0x00011400ff0677ac */ /* 0x000ea40008000800 */
[----:B--2---:R-:W-:Y:S02]  /*0230*/  MOV R47, UR6 ;  /* 0x00000006002f7c02 */ /* 0x004fe40008000f00 */
.L_x_2:
[----:B------:R-:W-:Y:S01]  /*0240*/  IMAD.U32 R0, RZ, RZ, UR8 ;  /* 0x00000008ff007e24 */ /* 0x000fe2000f8e00ff */
[----:B------:R-:W-:Y:S04]  /*0250*/  BSSY.RECONVERGENT B0, `(.L_x_4) ;  /* 0x000000c000007945 */ /* 0x000fe80003800200 */
[C---:B------:R-:W-:Y:S02]  /*0260*/  ISETP.NE.OR P1, PT, R0.reuse, 0x1, !P5 ;  /* 0x000000010000780c */ /* 0x040fe40006f25670 */
[----:B------:R-:W-:-:S11]  /*0270*/  ISETP.NE.OR P0, PT, R0, 0x3, !P5 ;  /* 0x000000030000780c */ /* 0x000fd60006f05670 */
[----:B------:R-:W-:Y:S05]  /*0280*/  @P1 BRA `(.L_x_5) ;  /* 0x0000000000201947 */ /* 0x000fea0003800000 */
[----:B------:R-:W3:Y:S02]  /*0290*/  LDCU.64 UR6, c[0x0][0x348] ;  /* 0x00006900ff0677ac */ /* 0x000ee40008000a00 */
[----:B---3--:R-:W-:Y:S02]  /*02a0*/  UIADD3 UR10, UP1, UPT, UR6, 0x80, URZ ;  /* 0x00000080060a7890 */ /* 0x008fe4000ff3e0ff */
[----:B------:R-:W-:Y:S02]  /*02b0*/  UIADD3 UR6, UP0, UPT, UR6, 0x180, URZ ;  /* 0x0000018006067890 */ /* 0x000fe4000ff1e0ff */
[----:B------:R-:W-:Y:S02]  /*02c0*/  UIADD3.X UR11, UPT, UPT, URZ, UR7, URZ, UP1, !UPT ;  /* 0x00000007ff0b7290 */ /* 0x000fe40008ffe4ff */
[----:B------:R-:W-:-:S07]  /*02d0*/  UIADD3.X UR7, UPT, UPT, URZ, UR7, URZ, UP0, !UPT ;  /* 0x00000007ff077290 */ /* 0x000fce00087fe4ff */
[----:B------:R3:W-:Y:S02]  /*02e0*/  UTMACCTL.PF [UR10] ;  /* 0x000000000a0079b9 */ /* 0x0007e40008040000 */
[----:B------:R3:W-:Y:S02]  /*02f0*/  UTMACCTL.PF [UR6] ;  /* 0x00000000060079b9 */ /* 0x0007e40008040000 */
[----:B---3--:R-:W-:Y:S01]  /*0300*/  NOP ;  /* 0x0000000000007918 */ /* 0x008fe20000000000 */
.L_x_5:
[----:B------:R-:W-:Y:S05]  /*0310*/  BSYNC.RECONVERGENT B0 ;  /* 0x0000000000007941 */ /* 0x000fea0003800200 */
.L_x_4:
[----:B------:R-:W-:Y:S04]  /*0320*/  BSSY.RECONVERGENT B0, `(.L_x_6) ;  /* 0x000000a000007945 */ /* 0x000fe80003800200 */
        /* <DEDUP_REMOVED lines=9> */
.L_x_7:
[----:B------:R-:W-:Y:S05]  /*03c0*/  BSYNC.RECONVERGENT B0 ;  /* 0x0000000000007941 */ /* 0x000fea0003800200 */
.L_x_6:
[----:B------:R-:W3:Y:S01]  /*03d0*/  LDCU.64 UR6, c[0x0][0x888] ;  /* 0x00011100ff0677ac */ /* 0x000ee20008000a00 */
[----:B------:R-:W-:Y:S02]  /*03e0*/  UISETP.EQ.U32.AND UP1, UPT, UR4, URZ, UPT ;  /* 0x000000ff0400728c */ /* 0x000fe4000bf22070 */
[----:B------:R-:W-:Y:S02]  /*03f0*/  UPLOP3.LUT UP2, UPT, UPT, UPT, UPT, 0x80, 0x8 ;  /* 0x000000000008789c */ /* 0x000fe40003f4f070 */
[----:B---3--:R-:W-:-:S04]  /*0400*/  UISETP.NE.U32.AND UP0, UPT, UR6, URZ, UPT ;  /* 0x000000ff0600728c */ /* 0x008fc8000bf05070 */
[----:B------:R-:W-:-:S04]  /*0410*/  UISETP.NE.AND.EX UP0, UPT, UR7, URZ, UPT, UP0 ;  /* 0x000000ff0700728c */ /* 0x000fc8000bf05300 */
[----:B------:R-:W-:-:S04]  /*0420*/  UISETP.EQ.OR.EX UP3, UPT, UR5, URZ, !UP0, UP1 ;  /* 0x000000ff0500728c */ /* 0x000fc8000c762710 */
[----:B------:R-:W-:-:S05]  /*0430*/  UP2UR UR44, UPR, URZ, 0x8 ;  /* 0x00000008ff2c7883 */ /* 0x000fca0008000000 */
[----:B------:R-:W-:Y:S07]  /*0440*/  BRA.U !UP3, `(.L_x_8) ;  /* 0x000000010b207547 */ /* 0x000fee000b800000 */
[----:B-----5:R-:W-:Y:S01]  /*0450*/  R2UR UR6, R48 ;  /* 0x00000000300672ca */ /* 0x020fe200000e0000 */
[----:B------:R-:W-:Y:S02]  /*0460*/  UISETP.NE.U32.AND UP2, UPT, UR4, URZ, UPT ;  /* 0x000000ff0400728c */ /* 0x000fe4000bf45070 */
[----:B------:R-:W-:Y:S02]  /*0470*/  USEL UR4, URZ, 0xffffffff, UP0 ;  /* 0xffffffffff047887 */ /* 0x000fe40008000000 */
[----:B------:R-:W-:-:S08]  /*0480*/  UISETP.NE.AND.EX UP2, UPT, UR5, URZ, UPT, UP2 ;  /* 0x000000ff0500728c */ /* 0x000fd0000bf45320 */
[----:B------:R-:W-:-:S04]  /*0490*/  UISETP.NE.AND UP1, UPT, UR6, URZ, UPT ;  /* 0x000000ff0600728c */ /* 0x000fc8000bf25270 */
[----:B------:R-:W-:-:S04]  /*04a0*/  @!UP2 USEL UR4, URZ, 0xffffffff, UP1 ;  /* 0xffffffffff04a887 */ /* 0x000fc80008800000 */
[----:B------:R-:W-:-:S04]  /*04b0*/  ULOP3.LUT UR4, UR4, 0x1, URZ, 0xc0, !UPT ;  /* 0x0000000104047892 */ /* 0x000fc8000f8ec0ff */
[----:B------:R-:W-:-:S11]  /*04c0*/  UISETP.NE.U32.AND UP2, UPT, UR4, 0x1, UPT ;  /* 0x000000010400788c */ /* 0x000fd6000bf45070 */
.L_x_8:
[----:B--2---:R-:W2:Y:S01]  /*04d0*/  SHFL.IDX PT, R2, R106, RZ, 0x1f ;  /* 0x00001fff6a027589 */ /* 0x004ea200000e0000 */
[----:B------:R-:W-:-:S04]  /*04e0*/  UISETP.NE.AND UP1, UPT, UR8, 0x2, UPT ;  /* 0x000000020800788c */ /* 0x000fc8000bf25270 */
[----:B------:R-:W-:Y:S01]  /*04f0*/  USEL UR13, URZ, 0x1, UP1 ;  /* 0x00000001ff0d7887 */ /* 0x000fe20008800000 */
[----:B--2---:R-:W-:-:S13]  /*0500*/  ISETP.NE.AND P0, PT, R2, RZ, PT ;  /* 0x000000ff0200720c */ /* 0x004fda0003f05270 */
[----:B------:R-:W-:Y:S05]  /*0510*/  @P0 BRA `(.L_x_9) ;  /* 0x0000000000580947 */ /* 0x000fea0003800000 */
[----:B------:R-:W2:Y:S01]  /*0520*/  S2UR UR5, SR_CgaCtaId ;  /* 0x00000000000579c3 */ /* 0x000ea20000008800 */
[----:B------:R-:W-:Y:S01]  /*0530*/  UMOV UR6, 0x400 ;  /* 0x0000040000067882 */ /* 0x000fe20000000000 */
[----:B------:R-:W-:Y:S01]  /*0540*/  UMOV UR4, 0x1 ;  /* 0x0000000100047882 */ /* 0x000fe20000000000 */
[----:B------:R-:W-:Y:S01]  /*0550*/  ELECT P0, URZ, PT ;  /* 0x0000000000ff782f */ /* 0x000fe20003800000 */
[----:B--2---:R-:W-:Y:S02]  /*0560*/  ULEA UR5, UR5, UR6, 0x18 ;  /* 0x0000000605057291 */ /* 0x004fe4000f8ec0ff */
[----:B------:R-:W-:-:S04]  /*0570*/  UIADD3 UR6, UPT, UPT, -UR4, 0x100000, URZ ;  /* 0x0010000004067890 */ /* 0x000fc8000fffe1ff */
[----:B------:R-:W-:Y:S02]  /*0580*/  USHF.L.U32 UR7, UR6, 0xb, URZ ;  /* 0x0000000b06077899 */ /* 0x000fe400080006ff */
[----:B------:R-:W-:Y:S01]  /*0590*/  USHF.L.U32 UR6, UR6, 0x1, URZ ;  /* 0x0000000106067899 */ /* 0x000fe200080006ff */
[----:B------:R-:W2:Y:S11]  /*05a0*/  FENCE.VIEW.ASYNC.S ;  /* 0x00000000000073c6 */ /* 0x000eb60000000000 */
[----:B--2---:R2:W3:Y:S01]  /*05b0*/  SYNCS.EXCH.64 URZ, [UR5], UR6 ;  /* 0x0000000605ff75b2 */ /* 0x0044e20008000100 */
[----:B------:R2:W4:Y:S01]  /*05c0*/  SYNCS.EXCH.64 URZ, [UR5+0x30], UR6 ;  /* 0x0000300605ff75b2 */ /* 0x0005220008000100 */
[----:B------:R2:W1:Y:S01]  /*05d0*/  SYNCS.EXCH.64 URZ, [UR5+0x8], UR6 ;  /* 0x0000080605ff75b2 */ /* 0x0004620008000100 */
        /* <DEDUP_REMOVED lines=9> */
[----:B------:R-:W-:Y:S01]  /*0670*/  NOP ;  /* 0x0000000000007918 */ /* 0x000fe20000000000 */
.L_x_9:
[----:B------:R-:W2:Y:S01]  /*0680*/  SHFL.IDX PT, R2, R106, RZ, 0x1f ;  /* 0x00001fff6a027589 */ /* 0x000ea200000e0000 */
[----:B------:R-:W-:Y:S01]  /*0690*/  NOP ;  /* 0x0000000000007918 */ /* 0x000fe20000000000 */
[----:B--2---:R-:W-:-:S13]  /*06a0*/  ISETP.NE.AND P0, PT, R2, 0x1, PT ;  /* 0x000000010200780c */ /* 0x004fda0003f05270 */
[----:B------:R-:W-:Y:S05]  /*06b0*/  @P0 BRA `(.L_x_10) ;  /* 0x0000000000400947 */ /* 0x000fea0003800000 */
[----:B------:R-:W2:Y:S01]  /*06c0*/  S2UR UR6, SR_CgaCtaId ;  /* 0x00000000000679c3 */ /* 0x000ea20000008800 */
[----:B------:R-:W-:Y:S01]  /*06d0*/  UMOV UR7, 0x400 ;  /* 0x0000040000077882 */ /* 0x000fe20000000000 */
[----:B------:R-:W-:Y:S01]  /*06e0*/  UMOV UR5, 0x20 ;  /* 0x0000002000057882 */ /* 0x000fe20000000000 */
[----:B------:R-:W-:Y:S01]  /*06f0*/  UMOV UR4, 0x80 ;  /* 0x0000008000047882 */ /* 0x000fe20000000000 */
[----:B------:R-:W-:-:S04]  /*0700*/  UIADD3 UR10, UPT, UPT, -UR5, 0x100000, URZ ;  /* 0x00100000050a7890 */ /* 0x000fc8000fffe1ff */
[----:B------:R-:W-:Y:S02]  /*0710*/  USHF.L.U32 UR11, UR10, 0xb, URZ ;  /* 0x0000000b0a0b7899 */ /* 0x000fe400080006ff */
[----:B------:R-:W-:Y:S02]  /*0720*/  USHF.L.U32 UR10, UR10, 0x1, URZ ;  /* 0x000000010a0a7899 */ /* 0x000fe400080006ff */
[----:B------:R-:W-:-:S04]  /*0730*/  UIADD3 UR4, UPT, UPT, -UR4, 0x100000, URZ ;  /* 0x0010000004047890 */ /* 0x000fc8000fffe1ff */
[----:B------:R-:W-:Y:S02]  /*0740*/  USHF.L.U32 UR5, UR4, 0xb, URZ ;  /* 0x0000000b04057899 */ /* 0x000fe400080006ff */
[----:B------:R-:W-:Y:S01]  /*0750*/  USHF.L.U32 UR4, UR4, 0x1, URZ ;  /* 0x0000000104047899 */ /* 0x000fe200080006ff */
[----:B------:R-:W-:Y:S01]  /*0760*/  ELECT P0, URZ, PT ;  /* 0x0000000000ff782f */ /* 0x000fe20003800000 */
[----:B--2---:R-:W-:Y:S01]  /*0770*/  ULEA UR6, UR6, UR7, 0x18 ;  /* 0x0000000706067291 */ /* 0x004fe2000f8ec0ff */
[----:B------:R-:W2:Y:S11]  /*0780*/  FENCE.VIEW.ASYNC.S ;  /* 0x00000000000073c6 */ /* 0x000eb60000000000 */
[----:B--2---:R2:W1:Y:S01]  /*0790*/  SYNCS.EXCH.64 URZ, [UR6+0x60], UR10 ;  /* 0x0000600a06ff75b2 */ /* 0x0044620008000100 */
[----:B------:R2:W1:Y:S01]  /*07a0*/  SYNCS.EXCH.64 URZ, [UR6+0x68], UR4 ;  /* 0x0000680406ff75b2 */ /* 0x0004620008000100 */
[----:B------:R-:W-:Y:S01]  /*07b0*/  NOP ;  /* 0x0000000000007918 */ /* 0x000fe20000000000 */
.L_x_10:
[----:B------:R-:W3:Y:S01]  /*07c0*/  SHFL.IDX PT, R2, R106, RZ, 0x1f ;  /* 0x00001fff6a027589 */ /* 0x000ee200000e0000 */
[----:B------:R-:W-:Y:S01]  /*07d0*/  NOP ;  /* 0x0000000000007918 */ /* 0x000fe20000000000 */
[----:B---3--:R-:W-:-:S13]  /*07e0*/  ISETP.NE.AND P0, PT, R2, 0x3, PT ;  /* 0x000000030200780c */ /* 0x008fda0003f05270 */
[----:B------:R-:W-:Y:S05]  /*07f0*/  @P0 BRA `(.L_x_11) ;  /* 0x0000000000300947 */ /* 0x000fea0003800000 */
[----:B--2---:R-:W2:Y:S01]  /*0800*/  S2UR UR5, SR_CgaCtaId ;  /* 0x00000000000579c3 */ /* 0x004ea20000008800 */
        /* <DEDUP_REMOVED lines=8> */
[----:B--2---:R3:W2:Y:S01]  /*0890*/  SYNCS.EXCH.64 URZ, [UR5+0x70], UR6 ;  /* 0x0000700605ff75b2 */ /* 0x0046a20008000100 */
[----:B------:R3:W1:Y:S02]  /*08a0*/  SYNCS.EXCH.64 URZ, [UR5+0x78], UR6 ;  /* 0x0000780605ff75b2 */ /* 0x0006640008000100 */
[----:B---3--:R-:W-:Y:S01]  /*08b0*/  NOP ;  /* 0x0000000000007918 */ /* 0x008fe20000000000 */
.L_x_11:
[----:B------:R-:W3:Y:S01]  /*08c0*/  SHFL.IDX PT, R2, R106, RZ, 0x1f ;  /* 0x00001fff6a027589 */ /* 0x000ee200000e0000 */
[----:B------:R-:W-:Y:S01]  /*08d0*/  NOP ;  /* 0x0000000000007918 */ /* 0x000fe20000000000 */
[----:B---3--:R-:W-:-:S13]  /*08e0*/  ISETP.NE.AND P0, PT, R2, 0x4, PT ;  /* 0x000000040200780c */ /* 0x008fda0003f05270 */
[----:B------:R-:W-:Y:S05]  /*08f0*/  @P0 BRA `(.L_x_12) ;  /* 0x00000000004c0947 */ /* 0x000fea0003800000 */
[----:B--2---:R-:W2:Y:S01]  /*0900*/  S2UR UR5, SR_CgaCtaId ;  /* 0x00000000000579c3 */ /* 0x004ea20000008800 */
[----:B------:R-:W-:Y:S01]  /*0910*/  UMOV UR7, 0x100 ;  /* 0x0000010000077882 */ /* 0x000fe20000000000 */
[----:B------:R-:W-:Y:S01]  /*0920*/  UMOV UR6, 0x400 ;  /* 0x0000040000067882 */ /* 0x000fe20000000000 */
[----:B------:R-:W-:Y:S01]  /*0930*/  USEL UR7, UR7, 0xe0, UP2 ;  /* 0x000000e007077887 */ /* 0x000fe20009000000 */
[----:B------:R-:W-:Y:S01]  /*0940*/  UMOV UR4, 0x1 ;  /* 0x0000000100047882 */ /* 0x000fe20000000000 */
[----:B------:R-:W-:Y:S01]  /*0950*/  ELECT P0, URZ, PT ;  /* 0x0000000000ff782f */ /* 0x000fe20003800000 */
[----:B------:R-:W-:-:S04]  /*0960*/  UIADD3 UR10, UPT, UPT, -UR4, 0x100000, URZ ;  /* 0x00100000040a7890 */ /* 0x000fc8000fffe1ff */
[----:B------:R-:W-:Y:S02]  /*0970*/  USHF.L.U32 UR11, UR10, 0xb, URZ ;  /* 0x0000000b0a0b7899 */ /* 0x000fe400080006ff */
[----:B------:R-:W-:Y:S02]  /*0980*/  USHF.L.U32 UR10, UR10, 0x1, URZ ;  /* 0x000000010a0a7899 */ /* 0x000fe400080006ff */
[----:B--2---:R-:W-:Y:S02]  /*0990*/  ULEA UR5, UR5, UR6, 0x18 ;  /* 0x0000000605057291 */ /* 0x004fe4000f8ec0ff */
[----:B------:R-:W-:-:S04]  /*09a0*/  UIADD3 UR6, UPT, UPT, -UR7, 0x100000, URZ ;  /* 0x0010000007067890 */ /* 0x000fc8000fffe1ff */
[----:B------:R-:W-:Y:S02]  /*09b0*/  USHF.L.U32 UR7, UR6, 0xb, URZ ;  /* 0x0000000b06077899 */ /* 0x000fe400080006ff */
[----:B------:R-:W-:Y:S01]  /*09c0*/  USHF.L.U32 UR6, UR6, 0x1, URZ ;  /* 0x0000000106067899 */ /* 0x000fe200080006ff */
[----:B------:R-:W2:Y:S03]  /*09d0*/  FENCE.VIEW.ASYNC.S ;  /* 0x00000000000073c6 */ /* 0x000ea60000000000 */
[----:B--2---:R3:W2:Y:S08]  /*09e0*/  SYNCS.EXCH.64 URZ, [UR5+0x80], UR10 ;  /* 0x0000800a05ff75b2 */ /* 0x0046b00008000100 */
[----:B------:R3:W1:Y:S01]  /*09f0*/  SYNCS.EXCH.64 URZ, [UR5+0x90], UR6 ;  /* 0x0000900605ff75b2 */ /* 0x0006620008000100 */
[----:B------:R3:W1:Y:S01]  /*0a00*/  SYNCS.EXCH.64 URZ, [UR5+0x88], UR10 ;  /* 0x0000880a05ff75b2 */ /* 0x0006620008000100 */
[----:B------:R3:W1:Y:S02]  /*0a10*/  SYNCS.EXCH.64 URZ, [UR5+0x98], UR6 ;  /* 0x0000980605ff75b2 */ /* 0x0006640008000100 */
[----:B---3--:R-:W-:Y:S01]  /*0a20*/  NOP ;  /* 0x0000000000007918 */ /* 0x008fe20000000000 */
.L_x_12:
[----:B------:R-:W3:Y:S01]  /*0a30*/  SHFL.IDX PT, R2, R106, RZ, 0x1f ;  /* 0x00001fff6a027589 */ /* 0x000ee200000e0000 */
[----:B------:R-:W-:Y:S01]  /*0a40*/  NOP ;  /* 0x0000000000007918 */ /* 0x000fe20000000000 */
[----:B---3--:R-:W-:-:S13]  /*0a50*/  ISETP.NE.AND P0, PT, R2, 0x5, PT ;  /* 0x000000050200780c */ /* 0x008fda0003f05270 */
[----:B------:R-:W-:Y:S05]  /*0a60*/  @P0 BRA `(.L_x_13) ;  /* 0x0000000000580947 */ /* 0x000fea0003800000 */
[----:B--2---:R-:W2:Y:S01]  /*0a70*/  S2UR UR6, SR_CgaCtaId ;  /* 0x00000000000679c3 */ /* 0x004ea20000008800 */
        /* <DEDUP_REMOVED lines=12> */
[----:B--2---:R3:W2:Y:S01]  /*0b40*/  SYNCS.EXCH.64 URZ, [UR6+0xa0], UR10 ;  /* 0x0000a00a06ff75b2 */ /* 0x0046a20008000100 */
[----:B------:R3:W1:Y:S01]  /*0b50*/  SYNCS.EXCH.64 URZ, [UR6+0xc0], UR4 ;  /* 0x0000c00406ff75b2 */ /* 0x0006620008000100 */
[----:B------:R3:W1:Y:S01]  /*0b60*/  SYNCS.EXCH.64 URZ, [UR6+0xa8], UR10 ;  /* 0x0000a80a06ff75b2 */ /* 0x0006620008000100 */
[----:B------:R3:W1:Y:S01]  /*0b70*/  SYNCS.EXCH.64 URZ, [UR6+0xc8], UR4 ;  /* 0x0000c80406ff75b2 */ /* 0x0006620008000100 */
[----:B------:R3:W1:Y:S01]  /*0b80*/  SYNCS.EXCH.64 URZ, [UR6+0xb0], UR10 ;  /* 0x0000b00a06ff75b2 */ /* 0x0006620008000100 */
[----:B------:R3:W1:Y:S01]  /*0b90*/  SYNCS.EXCH.64 URZ, [UR6+0xd0], UR4 ;  /* 0x0000d00406ff75b2 */ /* 0x0006620008000100 */
[----:B------:R3:W1:Y:S01]  /*0ba0*/  SYNCS.EXCH.64 URZ, [UR6+0xb8], UR10 ;  /* 0x0000b80a06ff75b2 */ /* 0x0006620008000100 */
[----:B------:R3:W1:Y:S02]  /*0bb0*/  SYNCS.EXCH.64 URZ, [UR6+0xd8], UR4 ;  /* 0x0000d80406ff75b2 */ /* 0x0006640008000100 */
[----:B---3--:R-:W-:Y:S01]  /*0bc0*/  NOP ;  /* 0x0000000000007918 */ /* 0x008fe20000000000 */
.L_x_13:
        /* <DEDUP_REMOVED lines=14> */
[----:B------:R3:W1:Y:S01]  /*0cb0*/  SYNCS.EXCH.64 URZ, [UR5+0xf0], UR6 ;  /* 0x0000f00605ff75b2 */ /* 0x0006620008000100 */
[----:B------:R3:W1:Y:S01]  /*0cc0*/  SYNCS.EXCH.64 URZ, [UR5+0xe8], UR6 ;  /* 0x0000e80605ff75b2 */ /* 0x0006620008000100 */
[----:B------:R3:W1:Y:S02]  /*0cd0*/  SYNCS.EXCH.64 URZ, [UR5+0xf8], UR6 ;  /* 0x0000f80605ff75b2 */ /* 0x0006640008000100 */
[----:B---3--:R-:W-:Y:S01]  /*0ce0*/  NOP ;  /* 0x0000000000007918 */ /* 0x008fe20000000000 */
.L_x_14:
[----:B--2---:R-:W2:Y:S01]  /*0cf0*/  S2UR UR5, SR_CTAID.X ;  /* 0x00000000000579c3 */ /* 0x004ea20000002500 */
[----:B------:R-:W-:-:S05]  /*0d00*/  CS2R.32 R99, SR_CgaSize ;  /* 0x0000000000637805 */ /* 0x000fca0000008a00 */
[----:B------:R-:W-:-:S05]  /*0d10*/  IMAD R99, R99, -0xa0, RZ ;  /* 0xffffff6063637824 */ /* 0x000fca00078e02ff */
[----:B------:R-:W-:-:S14]  /*0d20*/  R2UR UR7, R99 ;  /* 0x00000000630772ca */ /* 0x000fdc00000e0000 */
[----:B------:R-:W3:Y:S01]  /*0d30*/  LDCU UR7, c[0x0][UR7+0x2b0] ;  /* 0x00005600070777ac */ /* 0x000ee20008000800 */
[----:B------:R-:W-:Y:S01]  /*0d40*/  NOP ;  /* 0x0000000000007918 */ /* 0x000fe20000000000 */
[----:B------:R-:W-:-:S05]  /*0d50*/  CS2R.32 R99, SR_CgaSize ;  /* 0x0000000000637805 */ /* 0x000fca0000008a00 */
[----:B------:R-:W-:-:S05]  /*0d60*/  IMAD R99, R99, -0xa0, RZ ;  /* 0xffffff6063637824 */ /* 0x000fca00078e02ff */
[----:B------:R-:W-:-:S14]  /*0d70*/  R2UR UR6, R99 ;  /* 0x00000000630672ca */ /* 0x000fdc00000e0000 */
[----:B------:R-:W4:Y:S01]  /*0d80*/  LDCU UR6, c[0x0][UR6+0x2b4] ;  /* 0x00005680060677ac */ /* 0x000f220008000800 */
[----:B------:R-:W1:Y:S08]  /*0d90*/  S2UR UR4, SR_CTAID.Y ;  /* 0x00000000000479c3 */ /* 0x000e700000002600 */
[----:B------:R-:W4:Y:S01]  /*0da0*/  LDC R9, c[0x0][0xb24] ;  /* 0x0002c900ff097b82 */ /* 0x000f220000000800 */
[----:B--2---:R-:W-:-:S02]  /*0db0*/  I2FP.F32.U32 R5, UR5 ;  /* 0x0000000500057c45 */ /* 0x004fc40008201000 */
[----:B------:R-:W-:-:S05]  /*0dc0*/  CS2R.32 R3, SR_CgaSize ;  /* 0x0000000000037805 */ /* 0x000fca0000008a00 */
[----:B------:R-:W-:-:S06]  /*0dd0*/  IMAD R3, R3, -0xa0, RZ ;  /* 0xffffff6003037824 */ /* 0x000fcc00078e02ff */
[----:B------:R-:W2:Y:S01]  /*0de0*/  LDC R3, c[0x0][R3+0x2a0] ;  /* 0x0000a80003037b82 */ /* 0x000ea20000000800 */
[----:B------:R-:W-:Y:S01]  /*0df0*/  MOV R99, UR5 ;  /* 0x0000000500637c02 */ /* 0x000fe20008000f00 */
[----:B---3--:R-:W-:Y:S01]  /*0e00*/  FMUL R5, R5, UR7 ;  /* 0x0000000705057c20 */ /* 0x008fe20008400000 */
[----:B-1----:R-:W-:Y:S02]  /*0e10*/  I2FP.F32.U32 R4, UR4 ;  /* 0x0000000400047c45 */ /* 0x002fe40008201000 */
[----:B------:R-:W-:-:S05]  /*0e20*/  CS2R.32 R2, SR_CgaSize ;  /* 0x0000000000027805 */ /* 0x000fca0000008a00 */
[----:B------:R-:W-:-:S06]  /*0e30*/  IMAD R2, R2, -0xa0, RZ ;  /* 0xffffff6002027824 */ /* 0x000fcc00078e02ff */
[----:B------:R-:W1:Y:S01]  /*0e40*/  LDC R2, c[0x0][R2+0x2a4] ;  /* 0x0000a90002027b82 */ /* 0x000e620000000800 */
[----:B------:R-:W3:Y:S01]  /*0e50*/  F2I.U32.TRUNC.NTZ R96, R5 ;  /* 0x0000000500607305 */ /* 0x000ee2000020f000 */
[----:B------:R-:W-:Y:S01]  /*0e60*/  MOV R97, UR4 ;  /* 0x0000000400617c02 */ /* 0x000fe20008000f00 */
[----:B----4-:R-:W-:-:S05]  /*0e70*/  FMUL R4, R4, UR6 ;  /* 0x0000000604047c20 */ /* 0x010fca0008400000 */
[----:B------:R-:W-:Y:S01]  /*0e80*/  BAR.SYNC.DEFER_BLOCKING 0x0 ;  /* 0x0000000000007b1d */ /* 0x000fe20000010000 */
[----:B------:R-:W-:-:S05]  /*0e90*/  ISETP.GE.AND P0, PT, R9, 0x1, PT ;  /* 0x000000010900780c */ /* 0x000fca0003f06270 */
[----:B------:R-:W4:Y:S02]  /*0ea0*/  F2I.U32.TRUNC.NTZ R81, R4 ;  /* 0x0000000400517305 */ /* 0x000f24000020f000 */
[----:B------:R-:W1:Y:S01]  /*0eb0*/  S2UR UR36, SR_CTAID.Z ;  /* 0x00000000002479c3 */ /* 0x000e620000002700 */
[----:B---3--:R-:W-:-:S05]  /*0ec0*/  IADD3 R96, PT, PT, -R96, RZ, RZ ;  /* 0x000000ff60607210 */ /* 0x008fca0007ffe1ff */
[----:B--2---:R-:W-:Y:S01]  /*0ed0*/  IMAD R96, R3, R96, UR5 ;  /* 0x0000000503607e24 */ /* 0x004fe2000f8e0260 */
[----:B----4-:R-:W-:-:S05]  /*0ee0*/  IADD3 R81, PT, PT, -R81, RZ, RZ ;  /* 0x000000ff51517210 */ /* 0x010fca0007ffe1ff */
[----:B-1----:R-:W-:Y:S01]  /*0ef0*/  IMAD R81, R2, R81, UR4 ;  /* 0x0000000402517e24 */ /* 0x002fe2000f8e0251 */
[----:B------:R-:W-:Y:S06]  /*0f00*/  @!P0 BRA `(.L_x_15) ;  /* 0x0000000000b88947 */ /* 0x000fec0003800000 */
[----:B------:R-:W1:Y:S01]  /*0f10*/  LDC.64 R4, c[0x0][0xb18] ;  /* 0x0002c600ff047b82 */ /* 0x000e620000000a00 */
[----:B------:R-:W-:-:S07]  /*0f20*/  ISETP.NE.AND P0, PT, R9, 0x1, PT ;  /* 0x000000010900780c */ /* 0x000fce0003f05270 */
[----:B------:R-:W2:Y:S08]  /*0f30*/  LDC R10, c[0x0][0xb0c] ;  /* 0x0002c300ff0a7b82 */ /* 0x000eb00000000800 */
[----:B------:R-:W3:Y:S08]  /*0f40*/  LDC R11, c[0x0][0x370] ;  /* 0x0000dc00ff0b7b82 */ /* 0x000ef00000000800 */
[----:B------:R-:W4:Y:S01]  /*0f50*/  LDC R12, c[0x0][0x374] ;  /* 0x0000dd00ff0c7b82 */ /* 0x000f220000000800 */
[----:B-1----:R-:W-:-:S07]  /*0f60*/  ISETP.NE.AND P1, PT, R4, 0x1, PT ;  /* 0x000000010400780c */ /* 0x002fce0003f25270 */
[----:B------:R-:W3:Y:S01]  /*0f70*/  LDC.64 R6, c[0x0][0xb10] ;  /* 0x0002c400ff067b82 */ /* 0x000ee20000000a00 */
[----:B--2---:R-:W-:-:S07]  /*0f80*/  ISETP.NE.AND P2, PT, R10, 0x1, PT ;  /* 0x000000010a00780c */ /* 0x004fce0003f45270 */
[----:B------:R-:W1:Y:S08]  /*0f90*/  LDC R8, c[0x0][0xb20] ;  /* 0x0002c800ff087b82 */ /* 0x000e700000000800 */
[----:B------:R-:W2:Y:S01]  /*0fa0*/  LDC.64 R2, c[0x0][0xb28] ;  /* 0x0002ca00ff027b82 */ /* 0x000ea20000000a00 */
[----:B----4-:R-:W-:-:S04]  /*0fb0*/  IMAD.HI.U32 R13, R12, R5, RZ ;  /* 0x000000050c0d7227 */ /* 0x010fc800078e00ff */
[----:B------:R-:W-:-:S04]  /*0fc0*/  IMAD.HI.U32 R5, R97, R5, RZ ;  /* 0x0000000561057227 */ /* 0x000fc800078e00ff */
[----:B---3--:R-:W-:-:S04]  /*0fd0*/  IMAD.HI.U32 R14, R11, R6, RZ ;  /* 0x000000060b0e7227 */ /* 0x008fc800078e00ff */
[----:B------:R-:W-:Y:S01]  /*0fe0*/  IMAD.HI.U32 R16, R99, R6, RZ ;  /* 0x0000000663107227 */ /* 0x000fe200078e00ff */
[-C--:B------:R-:W-:Y:S02]  /*0ff0*/  @P2 SHF.R.U32.HI R11, RZ, R7.reuse, R14 ;  /* 0x00000007ff0b2219 */ /* 0x080fe4000001160e */
[-C--:B-1----:R-:W-:Y:S02]  /*1000*/  @P1 SHF.R.U32.HI R12, RZ, R8.reuse, R13 ;  /* 0x00000008ff0c1219 */ /* 0x082fe4000001160d */
[----:B------:R-:W-:Y:S02]  /*1010*/  SHF.R.U32.HI R8, RZ, R8, R5 ;  /* 0x00000008ff087219 */ /* 0x000fe40000011605 */
[----:B------:R-:W-:Y:S02]  /*1020*/  SHF.R.U32.HI R16, RZ, R7, R16 ;  /* 0x00000007ff107219 */ /* 0x000fe40000011610 */
[----:B------:R-:W-:Y:S01]  /*1030*/  SEL R5, R97, R8, !P1 ;  /* 0x0000000861057207 */ /* 0x000fe20004800000 */
[----:B--2---:R-:W-:Y:S01]  /*1040*/  IMAD.HI.U32 R14, R12, R2, RZ ;  /* 0x000000020c0e7227 */ /* 0x004fe200078e00ff */
[----:B------:R-:W-:-:S03]  /*1050*/  SEL R7, R99, R16, !P2 ;  /* 0x0000001063077207 */ /* 0x000fc60005000000 */
[----:B------:R-:W-:Y:S01]  /*1060*/  IMAD.HI.U32 R6, R11, R2, RZ ;  /* 0x000000020b067227 */ /* 0x000fe200078e00ff */
[----:B------:R-:W-:-:S04]  /*1070*/  @P0 SHF.R.U32.HI R12, RZ, R3, R14 ;  /* 0x00000003ff0c0219 */ /* 0x000fc8000001160e */
[----:B------:R-:W-:Y:S01]  /*1080*/  @P0 SHF.R.U32.HI R11, RZ, R3, R6 ;  /* 0x00000003ff0b0219 */ /* 0x000fe20000011606 */
[----:B------:R-:W-:-:S04]  /*1090*/  IMAD R12, R12, R9, RZ ;  /* 0x000000090c0c7224 */ /* 0x000fc800078e02ff */
[----:B------:R-:W-:Y:S01]  /*10a0*/  IMAD R6, R11, R9, RZ ;  /* 0x000000090b067224 */ /* 0x000fe200078e02ff */
[----:B------:R-:W-:-:S04]  /*10b0*/  ISETP.GE.AND P1, PT, R5, R12, PT ;  /* 0x0000000c0500720c */ /* 0x000fc80003f26270 */
[----:B------:R-:W-:Y:S01]  /*10c0*/  ISETP.GE.OR P1, PT, R7, R6, P1 ;  /* 0x000000060700720c */ /* 0x000fe20000f26670 */
[----:B------:R-:W-:-:S05]  /*10d0*/  IMAD.HI.U32 R6, R5, R2, RZ ;  /* 0x0000000205067227 */ /* 0x000fca00078e00ff */
[----:B------:R-:W-:-:S04]  /*10e0*/  SHF.R.U32.HI R6, RZ, R3, R6 ;  /* 0x00000003ff067219 */ /* 0x000fc80000011606 */
[----:B------:R-:W-:-:S03]  /*10f0*/  SEL R6, R5, R6, !P0 ;  /* 0x0000000605067207 */ /* 0x000fc60004000000 */
[----:B------:R-:W-:Y:S01]  /*1100*/  @!P1 IMAD.HI.U32 R8, R7, R2, RZ ;  /* 0x0000000207089227 */ /* 0x000fe200078e00ff */
[----:B------:R-:W-:-:S04]  /*1110*/  IADD3 R2, PT, PT, -R6, RZ, RZ ;  /* 0x000000ff06027210 */ /* 0x000fc80007ffe1ff */
[----:B------:R-:W-:Y:S01]  /*1120*/  @!P1 SHF.R.U32.HI R8, RZ, R3, R8 ;  /* 0x00000003ff089219 */ /* 0x000fe20000011608 */
[----:B------:R-:W-:-:S03]  /*1130*/  IMAD R2, R9, R2, R5 ;  /* 0x0000000209027224 */ /* 0x000fc600078e0205 */
[----:B------:R-:W-:Y:S02]  /*1140*/  @!P1 SEL R3, R7, R8, !P0 ;  /* 0x0000000807039207 */ /* 0x000fe40004000000 */
[----:B------:R-:W-:-:S03]  /*1150*/  IADD3 R8, PT, PT, -R5, RZ, RZ ;  /* 0x000000ff05087210 */ /* 0x000fc60007ffe1ff */
[--C-:B------:R-:W-:Y:S02]  /*1160*/  @!P1 IMAD.IADD R6, R6, 0x1, -R3.reuse ;  /* 0x0000000106069824 */ /* 0x100fe400078e0a03 */
[----:B------:R-:W-:Y:S01]  /*1170*/  @!P1 IMAD R3, R2, R11, R3 ;  /* 0x0000000b02039224 */ /* 0x000fe200078e0203 */
[----:B------:R-:W-:Y:S01]  /*1180*/  IADD3 R2, PT, PT, -R7, RZ, RZ ;  /* 0x000000ff07027210 */ /* 0x000fe20007ffe1ff */
[----:B------:R-:W-:Y:S02]  /*1190*/  @!P1 IMAD R5, R6, R9, R7 ;  /* 0x0000000906059224 */ /* 0x000fe400078e0207 */
[----:B------:R-:W-:Y:S02]  /*11a0*/  IMAD R8, R4, R8, R97 ;  /* 0x0000000804087224 */ /* 0x000fe400078e0261 */
[----:B------:R-:W-:Y:S02]  /*11b0*/  @!P1 IMAD.MOV.U32 R7, RZ, RZ, R3 ;  /* 0x000000ffff079224 */ /* 0x000fe400078e0003 */
[----:B------:R-:W-:-:S02]  /*11c0*/  IMAD R2, R10, R2, R99 ;  /* 0x000000020a027224 */ /* 0x000fc400078e0263 */
[----:B------:R-:W-:Y:S02]  /*11d0*/  IMAD R97, R5, R4, R8 ;  /* 0x0000000405617224 */ /* 0x000fe400078e0208 */
[----:B------:R-:W-:Y:S02]  /*11e0*/  IMAD R99, R7, R10, R2 ;  /* 0x0000000a07637224 */ /* 0x000fe400078e0202 */
.L_x_15:
[----:B------:R-:W1:Y:S01]  /*11f0*/  LDCU UR4, c[0x0][0xb30] ;  /* 0x00016600ff0477ac */ /* 0x000e620008000800 */
[----:B------:R-:W2:Y:S08]  /*1200*/  S2UR UR37, SR_CgaCtaId ;  /* 0x00000000002579c3 */ /* 0x000eb00000008800 */
[----:B------:R-:W3:Y:S01]  /*1210*/  LDC R40, c[0x0][0xb24] ;  /* 0x0002c900ff287b82 */ /* 0x000ee20000000800 */
[----:B-1----:R-:W-:-:S09]  /*1220*/  UISETP.NE.AND UP1, UPT, UR4, 0x1, UPT ;  /* 0x000000010400788c */ /* 0x002fd2000bf25270 */
[----:B--2---:R-:W-:Y:S05]  /*1230*/  BRA.U UP1, `(.L_x_16) ;  /* 0x0000000101407547 */ /* 0x004fea000b800000 */
[----:B------:R-:W1:Y:S08]  /*1240*/  LDC.64 R4, c[0x0][0xb10] ;  /* 0x0002c400ff047b82 */ /* 0x000e700000000a00 */
[----:B------:R-:W2:Y:S08]  /*1250*/  LDC.64 R2, c[0x0][0xb18] ;  /* 0x0002c600ff027b82 */ /* 0x000eb00000000a00 */
[----:B------:R-:W4:Y:S08]  /*1260*/  LDC R6, c[0x0][0xb20] ;  /* 0x0002c800ff067b82 */ /* 0x000f300000000800 */
[----:B------:R-:W3:Y:S01]  /*1270*/  LDC R8, c[0x0][0xb0c] ;  /* 0x0002c300ff087b82 */ /* 0x000ee20000000800 */
[----:B-1----:R-:W-:-:S05]  /*1280*/  IMAD.HI.U32 R4, R99, R4, RZ ;  /* 0x0000000463047227 */ /* 0x002fca00078e00ff */
[----:B------:R-:W-:Y:S01]  /*1290*/  SHF.R.U32.HI R4, RZ, R5, R4 ;  /* 0x00000005ff047219 */ /* 0x000fe20000011604 */
[----:B--2---:R-:W-:Y:S01]  /*12a0*/  IMAD.HI.U32 R3, R97, R3, RZ ;  /* 0x0000000361037227 */ /* 0x004fe200078e00ff */
[----:B------:R-:W-:-:S04]  /*12b0*/  ISETP.NE.AND P0, PT, R2, 0x1, PT ;  /* 0x000000010200780c */ /* 0x000fc80003f05270 */
[----:B----4-:R-:W-:-:S04]  /*12c0*/  SHF.R.U32.HI R6, RZ, R6, R3 ;  /* 0x00000006ff067219 */ /* 0x010fc80000011603 */
[----:B------:R-:W-:Y:S02]  /*12d0*/  SEL R3, R97, R6, !P0 ;  /* 0x0000000661037207 */ /* 0x000fe40004000000 */
[----:B---3--:R-:W-:-:S04]  /*12e0*/  ISETP.NE.AND P1, PT, R8, 0x1, PT ;  /* 0x000000010800780c */ /* 0x008fc80003f25270 */
[----:B------:R-:W-:-:S05]  /*12f0*/  SEL R4, R99, R4, !P1 ;  /* 0x0000000463047207 */ /* 0x000fca0004800000 */
[----:B------:R-:W-:Y:S02]  /*1300*/  IMAD.IADD R5, R3, 0x1, -R4 ;  /* 0x0000000103057824 */ /* 0x000fe400078e0a04 */
[----:B------:R-:W-:Y:S02]  /*1310*/  IMAD.IADD R3, R4, 0x1, -R3 ;  /* 0x0000000104037824 */ /* 0x000fe400078e0a03 */
[----:B------:R-:W-:Y:S02]  /*1320*/  IMAD R99, R5, R8, R99 ;  /* 0x0000000805637224 */ /* 0x000fe400078e0263 */
[----:B------:R-:W-:-:S07]  /*1330*/  IMAD R97, R3, R2, R97 ;  /* 0x0000000203617224 */ /* 0x000fce00078e0261 */
.L_x_16:
[----:B------:R-:W-:Y:S01]  /*1340*/  BAR.SYNC.DEFER_BLOCKING 0x0 ;  /* 0x0000000000007b1d */ /* 0x000fe20000010000 */
[----:B------:R-:W-:Y:S01]  /*1350*/  UISETP.NE.AND UP1, UPT, UR8, 0x2, UPT ;  /* 0x000000020800788c */ /* 0x000fe2000bf25270 */
[----:B------:R-:W-:Y:S02]  /*1360*/  ISETP.NE.OR P5, PT, R0, 0x2, !P5 ;  /* 0x000000020000780c */ /* 0x000fe40006fa5670 */
[----:B------:R-:W-:-:S06]  /*1370*/  LOP3.LUT R2, R103, 0x1f, RZ, 0xc0, !PT ;  /* 0x0000001f67027812 */ /* 0x000fcc00078ec0ff */
[----:B------:R-:W-:Y:S05]  /*1380*/  BRA.U UP1, `(.L_x_17) ;  /* 0x0000001101f47547 */ /* 0x000fea000b800000 */
[----:B------:R-:W1:Y:S01]  /*1390*/  LDCU UR13, c[0x0][0x38c] ;  /* 0x00007180ff0d77ac */ /* 0x000e620008000800 */
[----:B------:R-:W2:Y:S01]  /*13a0*/  LDC R9, c[0x0][0x370] ;  /* 0x0000dc00ff097b82 */ /* 0x000ea20000000800 */
[----:B------:R-:W-:Y:S01]  /*13b0*/  PLOP3.LUT P1, PT, PT, PT, UP2, 0x80, 0x8 ;  /* 0x000000000008781c */ /* 0x000fe20003f2f028 */
[----:B------:R-:W-:Y:S01]  /*13c0*/  IMAD.MOV.U32 R15, RZ, RZ, 0x1 ;  /* 0x00000001ff0f7424 */ /* 0x000fe200078e00ff */
[----:B------:R-:W-:Y:S01]  /*13d0*/  ISETP.EQ.OR P4, PT, R2, RZ, P5 ;  /* 0x000000ff0200720c */ /* 0x000fe20002f82670 */
[----:B------:R-:W-:Y:S01]  /*13e0*/  IMAD.MOV.U32 R14, RZ, RZ, RZ ;  /* 0x000000ffff0e7224 */ /* 0x000fe200078e00ff */
[----:B------:R-:W-:Y:S02]  /*13f0*/  PLOP3.LUT P1, PT, P1, PT, PT, 0x8, 0x80 ;  /* 0x000000000080781c */ /* 0x000fe40000f2e170 */
[----:B------:R-:W-:Y:S01]  /*1400*/  CS2R R12, SRZ ;  /* 0x00000000000c7805 */ /* 0x000fe2000001ff00 */
[----:B------:R-:W-:Y:S01]  /*1410*/  IMAD.MOV.U32 R10, RZ, RZ, 0x1 ;  /* 0x00000001ff0a7424 */ /* 0x000fe200078e00ff */
[----:B------:R-:W4:Y:S01]  /*1420*/  LDC R0, c[0x0][0x374] ;  /* 0x0000dd00ff007b82 */ /* 0x000f220000000800 */
[----:B------:R-:W2:Y:S01]  /*1430*/  LDCU.64 UR22, c[0x0][0x348] ;  /* 0x00006900ff1677ac */ /* 0x000ea20008000a00 */
[----:B------:R-:W-:Y:S01]  /*1440*/  UMOV UR6, URZ ;  /* 0x000000ff00067c82 */ /* 0x000fe20008000000 */
[----:B-1----:R-:W-:-:S04]  /*1450*/  UIADD3 UR5, UPT, UPT, UR13, 0xff, URZ ;  /* 0x000000ff0d057890 */ /* 0x002fc8000fffe0ff */
[----:B------:R-:W-:-:S04]  /*1460*/  USHF.R.S32.HI UR4, URZ, 0x1f, UR5 ;  /* 0x0000001fff047899 */ /* 0x000fc80008011405 */
[----:B------:R-:W-:-:S04]  /*1470*/  ULEA.HI UR4, UR4, UR5, URZ, 0x8 ;  /* 0x0000000504047291 */ /* 0x000fc8000f8f40ff */
[----:B------:R-:W-:Y:S02]  /*1480*/  USHF.R.S32.HI UR15, URZ, 0x8, UR4 ;  /* 0x00000008ff0f7899 */ /* 0x000fe40008011404 */
[----:B------:R-:W-:Y:S02]  /*1490*/  UIADD3 UR4, UPT, UPT, UR13, -0x1, URZ ;  /* 0xffffffff0d047890 */ /* 0x000fe4000fffe0ff */
[----:B------:R-:W-:Y:S02]  /*14a0*/  UISETP.LT.U32.AND UP0, UPT, UR15, 0x6, UPT ;  /* 0x000000060f00788c */ /* 0x000fe4000bf01070 */
[----:B------:R-:W-:Y:S02]  /*14b0*/  UISETP.GE.U32.AND UP1, UPT, UR4, -0x1ff, UPT ;  /* 0xfffffe010400788c */ /* 0x000fe4000bf26070 */
[----:B------:R-:W-:Y:S02]  /*14c0*/  USEL UR14, UR15, 0x6, UP0 ;  /* 0x000000060f0e7887 */ /* 0x000fe40008000000 */
[----:B------:R-:W-:-:S02]  /*14d0*/  UIADD3 UR13, UPT, UPT, UR13, 0x1fe, URZ ;  /* 0x000001fe0d0d7890 */ /* 0x000fc4000fffe0ff */
[----:B------:R-:W-:Y:S02]  /*14e0*/  UIADD3 UR5, UPT, UPT, UR14, -0x1, URZ ;  /* 0xffffffff0e057890 */ /* 0x000fe4000fffe0ff */
[----:B------:R-:W-:-:S03]  /*14f0*/  UIADD3 UR7, UPT, UPT, UR15, -UR14, URZ ;  /* 0x8000000e0f077290 */ /* 0x000fc6000fffe0ff */
[----:B------:R-:W-:-:S04]  /*1500*/  @UP1 UIADD3 UR5, UPT, UPT, UR14, URZ, URZ ;  /* 0x000000ff0e051290 */ /* 0x000fc8000fffe0ff */
[----:B--2---:R-:W-:-:S12]  /*1510*/  UIADD3 UR5, UPT, UPT, UR5, 0x1, URZ ;  /* 0x0000000105057890 */ /* 0x004fd8000fffe0ff */
.L_x_35:
[----:B------:R-:W-:Y:S01]  /*1520*/  UISETP.NE.AND UP0, UPT, UR37, URZ, UPT ;  /* 0x000000ff2500728c */ /* 0x000fe2000bf05270 */
[----:B------:R-:W1:Y:S08]  /*1530*/  S2UR UR37, SR_CgaCtaId ;  /* 0x00000000002579c3 */ /* 0x000e700000008800 */
[----:B------:R-:W-:Y:S05]  /*1540*/  BRA.U UP0, `(.L_x_18) ;  /* 0x0000000100347547 */ /* 0x000fea000b800000 */
[----:B------:R-:W2:Y:S01]  /*1550*/  S2R R2, SR_CgaCtaId ;  /* 0x0000000000027919 */ /* 0x000ea20000008800 */
[----:B------:R-:W-:-:S04]  /*1560*/  MOV R3, 0x400 ;  /* 0x0000040000037802 */ /* 0x000fc80000000f00 */
[----:B--2---:R-:W-:Y:S02]  /*1570*/  LEA R3, R2, R3, 0x18 ;  /* 0x0000000302037211 */ /* 0x004fe400078ec0ff */
[----:B------:R-:W-:-:S03]  /*1580*/  SHF.L.U32 R2, R10, 0x1f, RZ ;  /* 0x0000001f0a027819 */ /* 0x000fc600000006ff */
[----:B------:R-:W-:-:S04]  /*1590*/  IMAD R3, R12, 0x8, R3 ;  /* 0x000000080c037824 */ /* 0x000fc800078e0203 */
[----:B------:R-:W2:Y:S02]  /*15a0*/  SYNCS.PHASECHK.TRANS64.TRYWAIT P0, [R3+URZ+0xf0], R2 ;  /* 0x0000f002030075a7 */ /* 0x000ea400080011ff */
[----:B--2---:R-:W-:Y:S05]  /*15b0*/  @!P0 BRA `(.L_x_19) ;  /* 0x0000005000248947 */ /* 0x004fea0003800000 */
.L_x_97:
[----:B------:R-:W-:Y:S01]  /*15c0*/  VIADD R12, R12, 0x1 ;  /* 0x000000010c0c7836 */ /* 0x000fe20000000000 */
[----:B------:R2:W-:Y:S04]  /*15d0*/  SYNCS.ARRIVE.TRANS64.A1T0 RZ, [R3+URZ+0xe0], RZ ;  /* 0x0000e0ff03ff79a7 */ /* 0x0005e800081000ff */
[----:B------:R-:W-:-:S04]  /*15e0*/  ISETP.NE.AND P0, PT, R12, 0x2, PT ;  /* 0x000000020c00780c */ /* 0x000fc80003f05270 */
[----:B------:R-:W-:Y:S02]  /*15f0*/  SEL R12, R12, RZ, P0 ;  /* 0x000000ff0c0c7207 */ /* 0x000fe40000000000 */
[----:B--2---:R-:W-:-:S04]  /*1600*/  SEL R3, RZ, 0x1, P0 ;  /* 0x00000001ff037807 */ /* 0x004fc80000000000 */
[----:B------:R-:W-:-:S07]  /*1610*/  LOP3.LUT R10, R10, R3, RZ, 0x3c, !PT ;  /* 0x000000030a0a7212 */ /* 0x000fce00078e3cff */
.L_x_18:
[----:B------:R-:W-:Y:S01]  /*1620*/  UMOV UR4, 0x400 ;  /* 0x0000040000047882 */ /* 0x000fe20000000000 */
[----:B------:R-:W-:Y:S01]  /*1630*/  SHF.L.U32 R2, R15, 0x1f, RZ ;  /* 0x0000001f0f027819 */ /* 0x000fe200000006ff */
[----:B-1----:R-:W-:Y:S01]  /*1640*/  ULEA UR4, UR37, UR4, 0x18 ;  /* 0x0000000425047291 */ /* 0x002fe2000f8ec0ff */
[----:B------:R-:W-:Y:S01]  /*1650*/  R2UR UR35, R99 ;  /* 0x00000000632372ca */ /* 0x000fe200000e0000 */
[----:B------:R-:W-:Y:S01]  /*1660*/  UISETP.GE.U32.AND UP0, UPT, UR13, 0x1ff, UPT ;  /* 0x000001ff0d00788c */ /* 0x000fe2000bf06070 */
[----:B------:R-:W-:Y:S01]  /*1670*/  R2UR UR19, R97 ;  /* 0x00000000611372ca */ /* 0x000fe200000e0000 */
[----:B------:R-:W-:Y:S01]  /*1680*/  ULEA UR8, UR6, UR4, 0x3 ;  /* 0x0000000406087291 */ /* 0x000fe2000f8e18ff */
[----:B------:R-:W-:-:S08]  /*1690*/  UMOV UR29, URZ ;  /* 0x000000ff001d7c82 */ /* 0x000fd00008000000 */
[----:B------:R1:W2:Y:S01]  /*16a0*/  SYNCS.PHASECHK.TRANS64.TRYWAIT P0, [UR8+0x30], R2 ;  /* 0x00003002ff0075a7 */ /* 0x0002a20008001108 */
[----:B------:R-:W-:Y:S02]  /*16b0*/  USHF.L.U32 UR35, UR35, 0x6, URZ ;  /* 0x0000000623237899 */ /* 0x000fe400080006ff */
[----:B------:R-:W-:Y:S01]  /*16c0*/  USHF.L.U32 UR19, UR19, 0x6, URZ ;  /* 0x0000000613137899 */ /* 0x000fe200080006ff */
[----:B------:R-:W-:Y:S11]  /*16d0*/  BRA.U !UP0, `(.L_x_20) ;  /* 0x0000000108d47547 */ /* 0x000ff6000b800000 */
[----:B------:R-:W-:Y:S01]  /*16e0*/  UMOV UR21, URZ ;  /* 0x000000ff00157c82 */ /* 0x000fe20008000000 */
[----:B------:R-:W-:-:S05]  /*16f0*/  UMOV UR42, UR6 ;  /* 0x00000006002a7c82 */ /* 0x000fca0008000000 */
.L_x_25:
[----:B-1----:R-:W-:Y:S01]  /*1700*/  ULEA UR33, UR42, UR4, 0x3 ;  /* 0x000000042a217291 */ /* 0x002fe2000f8e18ff */
[----:B--2---:R-:W-:Y:S01]  /*1710*/  @!P5 MOV R3, 0x8000 ;  /* 0x000080000003d802 */ /* 0x004fe20000000f00 */
[----:B--2---:R-:W-:Y:S10]  /*1720*/  @P0 BRA `(.L_x_21) ;  /* 0x00000000000c0947 */ /* 0x004ff40003800000 */
[----:B------:R-:W-:-:S04]  /*1730*/  SHF.L.U32 R5, R15, 0x1f, RZ ;  /* 0x0000001f0f057819 */ /* 0x000fc800000006ff */
[----:B------:R-:W2:Y:S02]  /*1740*/  SYNCS.PHASECHK.TRANS64.TRYWAIT P0, [UR33+0x30], R5 ;  /* 0x00003005ff0075a7 */ /* 0x000ea40008001121 */
[----:B--2---:R-:W-:Y:S05]  /*1750*/  @!P0 BRA `(.L_x_22) ;  /* 0x0000004c00d08947 */ /* 0x004fea0003800000 */
.L_x_21:
[----:B------:R2:W-:Y:S01]  /*1760*/  @!P5 SYNCS.ARRIVE.TRANS64 RZ, [UR33], R3 ;  /* 0x00000003ffffd9a7 */ /* 0x0005e20008000021 */
[----:B------:R-:W-:Y:S04]  /*1770*/  BSSY.RECONVERGENT B0, `(.L_x_23) ;  /* 0x0000003000007945 */ /* 0x000fe80003800200 */
[----:B------:R-:W-:Y:S05]  /*1780*/  @P4 BRA `(.L_x_24) ;  /* 0x0000000000044947 */ /* 0x000fea0003800000 */
[----:B------:R-:W-:Y:S05]  /*1790*/  BPT.TRAP 0x1 ;  /* 0x000000040000795c */ /* 0x000fea0000300000 */
.L_x_24:
[----:B------:R-:W-:Y:S05]  /*17a0*/  BSYNC.RECONVERGENT B0 ;  /* 0x0000000000007941 */ /* 0x000fea0003800200 */
.L_x_23:
[----:B------:R-:W-:Y:S02]  /*17b0*/  UIADD3 UR6, UPT, UPT, UR42, 0x1, URZ ;  /* 0x000000012a067890 */ /* 0x000fe4000fffe0ff */
[----:B------:R-:W-:Y:S02]  /*17c0*/  UIADD3 UR40, UP1, UPT, UR22, 0x80, URZ ;  /* 0x0000008016287890 */ /* 0x000fe4000ff3e0ff */
[----:B------:R-:W-:Y:S02]  /*17d0*/  UISETP.NE.AND UP0, UPT, UR6, 0x6, UPT ;  /* 0x000000060600788c */ /* 0x000fe4000bf05270 */
[----:B------:R-:W-:Y:S02]  /*17e0*/  USHF.L.U32 UR34, UR21, 0x8, URZ ;  /* 0x0000000815227899 */ /* 0x000fe400080006ff */
[----:B------:R-:W-:Y:S02]  /*17f0*/  USEL UR9, URZ, 0x1, UP0 ;  /* 0x00000001ff097887 */ /* 0x000fe40008000000 */
[----:B------:R-:W-:-:S02]  /*1800*/  USEL UR6, UR6, URZ, UP0 ;  /* 0x000000ff06067287 */ /* 0x000fc40008000000 */
[----:B------:R-:W-:Y:S02]  /*1810*/  UIADD3 UR38, UP0, UPT, UR22, 0x180, URZ ;  /* 0x0000018016267890 */ /* 0x000fe4000ff1e0ff */
[----:B------:R-:W-:Y:S01]  /*1820*/  ULEA UR8, UR6, UR4, 0x3 ;  /* 0x0000000406087291 */ /* 0x000fe2000f8e18ff */
[----:B------:R-:W-:Y:S01]  /*1830*/  LOP3.LUT R15, R15, UR9, RZ, 0x3c, !PT ;  /* 0x000000090f0f7c12 */ /* 0x000fe2000f8e3cff */
[----:B------:R-:W-:Y:S02]  /*1840*/  UIADD3.X UR41, UPT, UPT, URZ, UR23, URZ, UP1, !UPT ;  /* 0x00000017ff297290 */ /* 0x000fe40008ffe4ff */
[----:B------:R-:W-:Y:S01]  /*1850*/  UIADD3 UR26, UPT, UPT, UR34, 0x80, URZ ;  /* 0x00000080221a7890 */ /* 0x000fe2000fffe0ff */
[----:B-1----:R-:W-:Y:S01]  /*1860*/  SHF.L.U32 R2, R15, 0x1f, RZ ;  /* 0x0000001f0f027819 */ /* 0x002fe200000006ff */
[----:B------:R-:W-:Y:S01]  /*1870*/  UIADD3.X UR39, UPT, UPT, URZ, UR23, URZ, UP0, !UPT ;  /* 0x00000017ff277290 */ /* 0x000fe200087fe4ff */
[----:B------:R-:W-:Y:S02]  /*1880*/  UMOV UR30, 0x0 ;  /* 0x00000000001e7882 */ /* 0x000fe40000000000 */
[----:B------:R1:W1:Y:S01]  /*1890*/  SYNCS.PHASECHK.TRANS64.TRYWAIT P0, [UR8+0x30], R2 ;  /* 0x00003002ff0075a7 */ /* 0x0002620008001108 */
[----:B------:R-:W-:Y:S01]  /*18a0*/  ULEA UR8, UR42, UR4, 0xe ;  /* 0x000000042a087291 */ /* 0x000fe2000f8e70ff */
[----:B------:R-:W-:Y:S01]  /*18b0*/  UMOV UR31, 0x10000000 ;  /* 0x10000000001f7882 */ /* 0x000fe20000000000 */
[----:B------:R-:W-:-:S02]  /*18c0*/  UMOV UR25, UR33 ;  /* 0x0000002100197c82 */ /* 0x000fc40008000000 */
[----:B------:R-:W-:Y:S02]  /*18d0*/  UIADD3 UR32, UPT, UPT, UR8, 0x2400, URZ ;  /* 0x0000240008207890 */ /* 0x000fe4000fffe0ff */
[----:B------:R-:W-:Y:S02]  /*18e0*/  UIADD3 UR24, UPT, UPT, UR8, 0x4400, URZ ;  /* 0x0000440008187890 */ /* 0x000fe4000fffe0ff */
[----:B------:R-:W-:Y:S02]  /*18f0*/  UIADD3 UR16, UPT, UPT, UR8, 0x1a400, URZ ;  /* 0x0001a40008107890 */ /* 0x000fe4000fffe0ff */
[----:B------:R-:W-:Y:S01]  /*1900*/  UIADD3 UR8, UPT, UPT, UR8, 0x1c400, URZ ;  /* 0x0001c40008087890 */ /* 0x000fe2000fffe0ff */
[----:B------:R-:W-:Y:S01]  /*1910*/  UMOV UR27, UR35 ;  /* 0x00000023001b7c82 */ /* 0x000fe20008000000 */
[----:B------:R-:W-:Y:S01]  /*1920*/  UMOV UR28, UR36 ;  /* 0x00000024001c7c82 */ /* 0x000fe20008000000 */
[----:B------:R-:W-:Y:S01]  /*1930*/  UMOV UR17, UR33 ;  /* 0x0000002100117c82 */ /* 0x000fe20008000000 */
[----:B------:R-:W-:Y:S01]  /*1940*/  UMOV UR20, UR36 ;  /* 0x0000002400147c82 */ /* 0x000fe20008000000 */
[----:B------:R-:W-:Y:S01]  /*1950*/  UMOV UR18, UR34 ;  /* 0x0000002200127c82 */ /* 0x000fe20008000000 */
[----:B------:R1:W-:Y:S01]  /*1960*/  UTMALDG.3D [UR32], [UR40], desc[UR30] ;  /* 0x00001e20280075b4 */ /* 0x0003e20008011000 */
[----:B------:R-:W-:Y:S01]  /*1970*/  UMOV UR11, UR19 ;  /* 0x00000013000b7c82 */ /* 0x000fe20008000000 */
[----:B------:R-:W-:Y:S01]  /*1980*/  UMOV UR12, UR36 ;  /* 0x00000024000c7c82 */ /* 0x000fe20008000000 */
[----:B------:R-:W-:Y:S01]  /*1990*/  UMOV UR9, UR33 ;  /* 0x0000002100097c82 */ /* 0x000fe20008000000 */
[----:B------:R-:W-:Y:S01]  /*19a0*/  UMOV UR10, UR26 ;  /* 0x0000001a000a7c82 */ /* 0x000fe20008000000 */
[----:B------:R-:W-:Y:S01]  /*19b0*/  UIADD3 UR21, UPT, UPT, UR21, 0x1, URZ ;  /* 0x0000000115157890 */ /* 0x000fe2000fffe0ff */
[----:B------:R-:W-:Y:S01]  /*19c0*/  UMOV UR29, UR5 ;  /* 0x00000005001d7c82 */ /* 0x000fe20008000000 */
[----:B------:R1:W-:Y:S02]  /*19d0*/  UTMALDG.3D [UR24], [UR40], desc[UR30] ;  /* 0x00001e18280075b4 */ /* 0x0003e40008011000 */
[----:B------:R-:W-:Y:S01]  /*19e0*/  UISETP.NE.AND UP0, UPT, UR21, UR5, UPT ;  /* 0x000000051500728c */ /* 0x000fe2000bf05270 */
[----:B------:R-:W-:Y:S01]  /*19f0*/  UMOV UR42, UR6 ;  /* 0x00000006002a7c82 */ /* 0x000fe20008000000 */
[----:B------:R1:W-:Y:S01]  /*1a00*/  UTMALDG.3D [UR16], [UR38], desc[UR30] ;  /* 0x00001e10260075b4 */ /* 0x0003e20008011000 */
[----:B------:R1:W-:Y:S06]  /*1a10*/  UTMALDG.3D [UR8], [UR38], desc[UR30] ;  /* 0x00001e08260075b4 */ /* 0x0003ec0008011000 */
[----:B------:R-:W-:Y:S05]  /*1a20*/  BRA.U UP0, `(.L_x_25) ;  /* 0xfffffffd00347547 */ /* 0x000fea000b83ffff */
.L_x_20:
[----:B-1----:R-:W-:Y:S01]  /*1a30*/  ULEA UR8, UR6, UR4, 0x3 ;  /* 0x0000000406087291 */ /* 0x002fe2000f8e18ff */
[----:B------:R-:W-:Y:S01]  /*1a40*/  SHF.L.U32 R2, R15, 0x1f, RZ ;  /* 0x0000001f0f027819 */ /* 0x000fe200000006ff */
[----:B------:R-:W-:Y:S01]  /*1a50*/  @!P1 SYNCS.ARRIVE.TRANS64.A1T0 RZ, [UR4+0x78], RZ ;  /* 0x000078ffffff99a7 */ /* 0x000fe20008100004 */
[----:B------:R-:W-:-:S06]  /*1a60*/  UISETP.GT.AND UP0, UPT, UR15, UR14, UPT ;  /* 0x0000000e0f00728c */ /* 0x000fcc000bf04270 */
[----:B--2---:R1:W2:Y:S03]  /*1a70*/  SYNCS.PHASECHK.TRANS64.TRYWAIT P0, [UR8+0x30], R2 ;  /* 0x00003002ff0075a7 */ /* 0x0042a60008001108 */
[----:B------:R-:W-:Y:S05]  /*1a80*/  BRA.U !UP0, `(.L_x_26) ;  /* 0x0000000108d07547 */ /* 0x000fea000b800000 */
[----:B------:R-:W-:Y:S01]  /*1a90*/  UIADD3 UR21, UPT, UPT, UR7, UR29, URZ ;  /* 0x0000001d07157290 */ /* 0x000fe2000fffe0ff */
[----:B------:R-:W-:-:S11]  /*1aa0*/  UMOV UR42, UR6 ;  /* 0x00000006002a7c82 */ /* 0x000fd60008000000 */
.L_x_31:
[----:B-1----:R-:W-:Y:S01]  /*1ab0*/  ULEA UR33, UR42, UR4, 0x3 ;  /* 0x000000042a217291 */ /* 0x002fe2000f8e18ff */
[----:B--2---:R-:W-:Y:S01]  /*1ac0*/  @!P5 MOV R3, 0x8000 ;  /* 0x000080000003d802 */ /* 0x004fe20000000f00 */
[----:B--2---:R-:W-:Y:S10]  /*1ad0*/  @P0 BRA `(.L_x_27) ;  /* 0x00000000000c0947 */ /* 0x004ff40003800000 */
[----:B------:R-:W-:-:S04]  /*1ae0*/  SHF.L.U32 R5, R15, 0x1f, RZ ;  /* 0x0000001f0f057819 */ /* 0x000fc800000006ff */
[----:B------:R-:W2:Y:S02]  /*1af0*/  SYNCS.PHASECHK.TRANS64.TRYWAIT P0, [UR33+0x30], R5 ;  /* 0x00003005ff0075a7 */ /* 0x000ea40008001121 */
[----:B--2---:R-:W-:Y:S05]  /*1b00*/  @!P0 BRA `(.L_x_28) ;  /* 0x0000004800fc8947 */ /* 0x004fea0003800000 */
.L_x_27:
[----:B------:R2:W-:Y:S01]  /*1b10*/  @!P5 SYNCS.ARRIVE.TRANS64 RZ, [UR33], R3 ;  /* 0x00000003ffffd9a7 */ /* 0x0005e20008000021 */
[----:B------:R-:W-:Y:S04]  /*1b20*/  BSSY.RECONVERGENT B0, `(.L_x_29) ;  /* 0x0000003000007945 */ /* 0x000fe80003800200 */
[----:B------:R-:W-:Y:S05]  /*1b30*/  @P4 BRA `(.L_x_30) ;  /* 0x0000000000044947 */ /* 0x000fea0003800000 */
[----:B------:R-:W-:Y:S05]  /*1b40*/  BPT.TRAP 0x1 ;  /* 0x000000040000795c */ /* 0x000fea0000300000 */
.L_x_30:
[----:B------:R-:W-:Y:S05]  /*1b50*/  BSYNC.RECONVERGENT B0 ;  /* 0x0000000000007941 */ /* 0x000fea0003800200 */
.L_x_29:
        /* <DEDUP_REMOVED lines=31> */
[----:B------:R-:W-:Y:S01]  /*1d50*/  UMOV UR10, UR26 ;  /* 0x0000001a000a7c82 */ /* 0x000fe20008000000 */
[----:B------:R-:W-:Y:S01]  /*1d60*/  UIADD3 UR29, UPT, UPT, UR29, 0x1, URZ ;  /* 0x000000011d1d7890 */ /* 0x000fe2000fffe0ff */
[----:B------:R1:W-:Y:S01]  /*1d70*/  UTMALDG.3D [UR24], [UR40], desc[UR30] ;  /* 0x00001e18280075b4 */ /* 0x0003e20008011000 */
[----:B------:R-:W-:-:S02]  /*1d80*/  UMOV UR42, UR6 ;  /* 0x00000006002a7c82 */ /* 0x000fc40008000000 */
[----:B------:R-:W-:Y:S01]  /*1d90*/  UISETP.NE.AND UP0, UPT, UR29, UR21, UPT ;  /* 0x000000151d00728c */ /* 0x000fe2000bf05270 */
[----:B------:R1:W-:Y:S01]  /*1da0*/  UTMALDG.3D [UR16], [UR38], desc[UR30] ;  /* 0x00001e10260075b4 */ /* 0x0003e20008011000 */
[----:B------:R1:W-:Y:S07]  /*1db0*/  UTMALDG.3D [UR8], [UR38], desc[UR30] ;  /* 0x00001e08260075b4 */ /* 0x0003ee0008011000 */
[----:B------:R-:W-:Y:S05]  /*1dc0*/  BRA.U UP0, `(.L_x_31) ;  /* 0xfffffffd00387547 */ /* 0x000fea000b83ffff */
.L_x_26:
[C---:B-1----:R-:W-:Y:S01]  /*1dd0*/  LEA R2, R14.reuse, UR4, 0x3 ;  /* 0x000000040e027c11 */ /* 0x042fe2000f8e18ff */
[----:B------:R-:W-:Y:S01]  /*1de0*/  NOP ;  /* 0x0000000000007918 */ /* 0x000fe20000000000 */
[----:B--2---:R-:W-:Y:S02]  /*1df0*/  SHF.L.U32 R3, R13, 0x1f, RZ ;  /* 0x0000001f0d037819 */ /* 0x004fe400000006ff */
[----:B------:R-:W-:Y:S02]  /*1e00*/  LEA R4, R14, UR4, 0x4 ;  /* 0x000000040e047c11 */ /* 0x000fe4000f8e20ff */
[----:B------:R-:W1:Y:S02]  /*1e10*/  SYNCS.PHASECHK.TRANS64.TRYWAIT P0, [R2+URZ+0x80], R3 ;  /* 0x00008003020075a7 */ /* 0x000e6400080011ff */
[----:B-1----:R-:W-:Y:S05]  /*1e20*/  @!P0 BRA `(.L_x_32) ;  /* 0x00000048004c8947 */ /* 0x002fea0003800000 */
.L_x_100:
[----:B------:R-:W2:Y:S01]  /*1e30*/  LDS.128 R4, [R4+0x110] ;  /* 0x0001100004047984 */ /* 0x000ea20000000c00 */
[----:B---3--:R-:W-:Y:S01]  /*1e40*/  ISETP.GE.AND P0, PT, R40, 0x1, PT ;  /* 0x000000012800780c */ /* 0x008fe20003f06270 */
[----:B-1----:R-:W-:Y:S01]  /*1e50*/  VIADD R2, R2, 0x90 ;  /* 0x0000009002027836 */ /* 0x002fe20000000000 */
[----:B------:R-:W-:Y:S01]  /*1e60*/  @!PT LDS RZ, [RZ] ;  /* 0x00000000fffff984 */ /* 0x000fe20000000800 */
[----:B------:R-:W-:Y:S01]  /*1e70*/  @!PT LDS RZ, [RZ] ;  /* 0x00000000fffff984 */ /* 0x000fe20000000800 */
[----:B------:R-:W-:Y:S01]  /*1e80*/  @!PT LDS RZ, [RZ] ;  /* 0x00000000fffff984 */ /* 0x000fe20000000800 */
[----:B------:R-:W-:Y:S01]  /*1e90*/  @!PT LDS RZ, [RZ] ;  /* 0x00000000fffff984 */ /* 0x000fe20000000800 */
[----:B------:R1:W-:Y:S06]  /*1ea0*/  MEMBAR.ALL.CTA ;  /* 0x0000000000007992 */ /* 0x0003ec0000008000 */
[----:B-1----:R-:W1:Y:S01]  /*1eb0*/  FENCE.VIEW.ASYNC.S ;  /* 0x00000000000073c6 */ /* 0x002e620000000000 */
[----:B------:R-:W-:-:S04]  /*1ec0*/  PRMT R2, RZ, 0x654, R2 ;  /* 0x00000654ff027816 */ /* 0x000fc80000000002 */
[----:B-1----:R1:W-:Y:S01]  /*1ed0*/  SYNCS.ARRIVE.TRANS64.RED.A1T0 RZ, [R2+URZ], RZ ;  /* 0x000000ff02ff79a7 */ /* 0x0023e200081004ff */
[----:B--2---:R-:W-:-:S13]  /*1ee0*/  LOP3.LUT P2, RZ, R6, 0x1, RZ, 0xc0, !PT ;  /* 0x0000000106ff7812 */ /* 0x004fda000784c0ff */
[----:B------:R-:W-:Y:S01]  /*1ef0*/  @P2 SHF.R.U32.HI R3, RZ, 0x10, R5 ;  /* 0x00000010ff032819 */ /* 0x000fe20000011605 */
[----:B------:R-:W-:Y:S01]  /*1f00*/  VOTEU.ANY UP0, P2 ;  /* 0x0000000000ff7886 */ /* 0x000fe20001000100 */
[----:B------:R-:W-:Y:S02]  /*1f10*/  @P2 MOV R11, R4 ;  /* 0x00000004000b2202 */ /* 0x000fe40000000f00 */
[----:B------:R-:W-:Y:S02]  /*1f20*/  @P2 R2UR.BROADCAST UR8, R3 ;  /* 0x00000000030822ca */ /* 0x000fe400008e0000 */
[----:B------:R-:W-:-:S11]  /*1f30*/  @P2 LOP3.LUT R8, R5, 0xffff, RZ, 0xc0, !PT ;  /* 0x0000ffff05082812 */ /* 0x000fd600078ec0ff */
[----:B------:R-:W-:Y:S01]  /*1f40*/  @UP0 UMOV UR36, UR8 ;  /* 0x0000000800240c82 */ /* 0x000fe20008000000 */
[----:B-1----:R-:W-:Y:S05]  /*1f50*/  @!P0 BRA `(.L_x_33) ;  /* 0x0000000000b88947 */ /* 0x002fea0003800000 */
[----:B------:R-:W4:Y:S01]  /*1f60*/  LDC.64 R4, c[0x0][0xb18] ;  /* 0x0002c600ff047b82 */ /* 0x000f220000000a00 */
[----:B------:R-:W-:-:S07]  /*1f70*/  ISETP.NE.AND P3, PT, R40, 0x1, PT ;  /* 0x000000012800780c */ /* 0x000fce0003f65270 */
[----:B------:R-:W1:Y:S08]  /*1f80*/  LDC.64 R6, c[0x0][0xb10] ;  /* 0x0002c400ff067b82 */ /* 0x000e700000000a00 */
[----:B------:R-:W2:Y:S08]  /*1f90*/  LDC R16, c[0x0][0xb20] ;  /* 0x0002c800ff107b82 */ /* 0x000eb00000000800 */
[----:B------:R-:W3:Y:S01]  /*1fa0*/  LDC R18, c[0x0][0xb0c] ;  /* 0x0002c300ff127b82 */ /* 0x000ee20000000800 */
[----:B----4-:R-:W-:Y:S01]  /*1fb0*/  IMAD.HI.U32 R17, R0, R5, RZ ;  /* 0x0000000500117227 */ /* 0x010fe200078e00ff */
[----:B------:R-:W-:-:S03]  /*1fc0*/  ISETP.NE.AND P0, PT, R4, 0x1, PT ;  /* 0x000000010400780c */ /* 0x000fc60003f05270 */
[----:B------:R-:W-:-:S03]  /*1fd0*/  IMAD.HI.U32 R5, R8, R5, RZ ;  /* 0x0000000508057227 */ /* 0x000fc600078e00ff */
[----:B------:R-:W4:Y:S01]  /*1fe0*/  LDC.64 R2, c[0x0][0xb28] ;  /* 0x0002ca00ff027b82 */ /* 0x000f220000000a00 */
[----:B-1----:R-:W-:-:S04]  /*1ff0*/  IMAD.HI.U32 R20, R9, R6, RZ ;  /* 0x0000000609147227 */ /* 0x002fc800078e00ff */
[----:B------:R-:W-:Y:S01]  /*2000*/  IMAD.HI.U32 R22, R11, R6, RZ ;  /* 0x000000060b167227 */ /* 0x000fe200078e00ff */
[----:B------:R-:W-:Y:S02]  /*2010*/  SHF.R.U32.HI R20, RZ, R7, R20 ;  /* 0x00000007ff147219 */ /* 0x000fe40000011614 */
[-C--:B--2---:R-:W-:Y:S02]  /*2020*/  SHF.R.U32.HI R17, RZ, R16.reuse, R17 ;  /* 0x00000010ff117219 */ /* 0x084fe40000011611 */
[----:B------:R-:W-:Y:S02]  /*2030*/  SHF.R.U32.HI R5, RZ, R16, R5 ;  /* 0x00000010ff057219 */ /* 0x000fe40000011605 */
[----:B------:R-:W-:Y:S02]  /*2040*/  SEL R17, R0, R17, !P0 ;  /* 0x0000001100117207 */ /* 0x000fe40004000000 */
[----:B------:R-:W-:Y:S02]  /*2050*/  SHF.R.U32.HI R22, RZ, R7, R22 ;  /* 0x00000007ff167219 */ /* 0x000fe40000011616 */
[----:B---3--:R-:W-:-:S02]  /*2060*/  ISETP.NE.AND P1, PT, R18, 0x1, PT ;  /* 0x000000011200780c */ /* 0x008fc40003f25270 */
[----:B------:R-:W-:Y:S02]  /*2070*/  SEL R5, R8, R5, !P0 ;  /* 0x0000000508057207 */ /* 0x000fe40004000000 */
[----:B------:R-:W-:Y:S02]  /*2080*/  SEL R19, R9, R20, !P1 ;  /* 0x0000001409137207 */ /* 0x000fe40004800000 */
[----:B------:R-:W-:Y:S01]  /*2090*/  SEL R7, R11, R22, !P1 ;  /* 0x000000160b077207 */ /* 0x000fe20004800000 */
[----:B----4-:R-:W-:-:S04]  /*20a0*/  IMAD.HI.U32 R20, R17, R2, RZ ;  /* 0x0000000211147227 */ /* 0x010fc800078e00ff */
[----:B------:R-:W-:Y:S01]  /*20b0*/  IMAD.HI.U32 R6, R19, R2, RZ ;  /* 0x0000000213067227 */ /* 0x000fe200078e00ff */
[----:B------:R-:W-:-:S04]  /*20c0*/  @P3 SHF.R.U32.HI R17, RZ, R3, R20 ;  /* 0x00000003ff113219 */ /* 0x000fc80000011614 */
[----:B------:R-:W-:Y:S01]  /*20d0*/  @P3 SHF.R.U32.HI R19, RZ, R3, R6 ;  /* 0x00000003ff133219 */ /* 0x000fe20000011606 */
[----:B------:R-:W-:-:S04]  /*20e0*/  IMAD R17, R40, R17, RZ ;  /* 0x0000001128117224 */ /* 0x000fc800078e02ff */
[----:B------:R-:W-:Y:S01]  /*20f0*/  IMAD R6, R40, R19, RZ ;  /* 0x0000001328067224 */ /* 0x000fe200078e02ff */
[C---:B------:R-:W-:Y:S02]  /*2100*/  ISETP.GE.AND P0, PT, R5.reuse, R17, PT ;  /* 0x000000110500720c */ /* 0x040fe40003f06270 */
[----:B------:R-:W-:Y:S02]  /*2110*/  IADD3 R17, PT, PT, -R5, RZ, RZ ;  /* 0x000000ff05117210 */ /* 0x000fe40007ffe1ff */
[----:B------:R-:W-:Y:S01]  /*2120*/  ISETP.GE.OR P0, PT, R7, R6, P0 ;  /* 0x000000060700720c */ /* 0x000fe20000706670 */
[----:B------:R-:W-:-:S04]  /*2130*/  IMAD.HI.U32 R6, R5, R2, RZ ;  /* 0x0000000205067227 */ /* 0x000fc800078e00ff */
[----:B------:R-:W-:Y:S01]  /*2140*/  IMAD R8, R4, R17, R8 ;  /* 0x0000001104087224 */ /* 0x000fe200078e0208 */
[----:B------:R-:W-:-:S04]  /*2150*/  SHF.R.U32.HI R6, RZ, R3, R6 ;  /* 0x00000003ff067219 */ /* 0x000fc80000011606 */
[----:B------:R-:W-:-:S03]  /*2160*/  SEL R6, R5, R6, !P3 ;  /* 0x0000000605067207 */ /* 0x000fc60005800000 */
[----:B------:R-:W-:-:S04]  /*2170*/  @!P0 IMAD.HI.U32 R16, R7, R2, RZ ;  /* 0x0000000207108227 */ /* 0x000fc800078e00ff */
[----:B------:R-:W-:Y:S01]  /*2180*/  IMAD.MOV R2, RZ, RZ, -R6 ;  /* 0x000000ffff027224 */ /* 0x000fe200078e0a06 */
[----:B------:R-:W-:-:S03]  /*2190*/  @!P0 SHF.R.U32.HI R16, RZ, R3, R16 ;  /* 0x00000003ff108219 */ /* 0x000fc60000011610 */
[----:B------:R-:W-:Y:S01]  /*21a0*/  IMAD R2, R40, R2, R5 ;  /* 0x0000000228027224 */ /* 0x000fe200078e0205 */
[----:B------:R-:W-:-:S05]  /*21b0*/  @!P0 SEL R3, R7, R16, !P3 ;  /* 0x0000001007038207 */ /* 0x000fca0005800000 */
[--C-:B------:R-:W-:Y:S02]  /*21c0*/  @!P0 IMAD.IADD R6, R6, 0x1, -R3.reuse ;  /* 0x0000000106068824 */ /* 0x100fe400078e0a03 */
[----:B------:R-:W-:Y:S01]  /*21d0*/  @!P0 IMAD R3, R2, R19, R3 ;  /* 0x0000001302038224 */ /* 0x000fe200078e0203 */
[----:B------:R-:W-:Y:S01]  /*21e0*/  IADD3 R2, PT, PT, -R7, RZ, RZ ;  /* 0x000000ff07027210 */ /* 0x000fe20007ffe1ff */
[----:B------:R-:W-:Y:S02]  /*21f0*/  @!P0 IMAD R5, R40, R6, R7 ;  /* 0x0000000628058224 */ /* 0x000fe400078e0207 */
[----:B------:R-:W-:Y:S02]  /*2200*/  @!P0 IMAD.MOV.U32 R7, RZ, RZ, R3 ;  /* 0x000000ffff078224 */ /* 0x000fe400078e0003 */
[----:B------:R-:W-:Y:S02]  /*2210*/  IMAD R2, R18, R2, R11 ;  /* 0x0000000212027224 */ /* 0x000fe400078e020b */
[----:B------:R-:W-:-:S02]  /*2220*/  IMAD R8, R5, R4, R8 ;  /* 0x0000000405087224 */ /* 0x000fc400078e0208 */
[----:B------:R-:W-:Y:S02]  /*2230*/  IMAD R11, R7, R18, R2 ;  /* 0x00000012070b7224 */ /* 0x000fe400078e0202 */
.L_x_33:
[----:B------:R-:W1:Y:S02]  /*2240*/  LDCU UR8, c[0x0][0xb30] ;  /* 0x00016600ff0877ac */ /* 0x000e640008000800 */
[----:B-1----:R-:W-:-:S09]  /*2250*/  UISETP.NE.AND UP0, UPT, UR8, 0x1, UPT ;  /* 0x000000010800788c */ /* 0x002fd2000bf05270 */
[----:B------:R-:W-:Y:S05]  /*2260*/  BRA.U UP0, `(.L_x_34) ;  /* 0x0000000100407547 */ /* 0x000fea000b800000 */
[----:B------:R-:W1:Y:S08]  /*2270*/  LDC.64 R4, c[0x0][0xb10] ;  /* 0x0002c400ff047b82 */ /* 0x000e700000000a00 */
[----:B------:R-:W2:Y:S08]  /*2280*/  LDC.64 R2, c[0x0][0xb18] ;  /* 0x0002c600ff027b82 */ /* 0x000eb00000000a00 */
[----:B------:R-:W3:Y:S08]  /*2290*/  LDC R6, c[0x0][0xb20] ;  /* 0x0002c800ff067b82 */ /* 0x000ef00000000800 */
[----:B------:R-:W4:Y:S01]  /*22a0*/  LDC R16, c[0x0][0xb0c] ;  /* 0x0002c300ff107b82 */ /* 0x000f220000000800 */
[----:B-1----:R-:W-:-:S05]  /*22b0*/  IMAD.HI.U32 R4, R11, R4, RZ ;  /* 0x000000040b047227 */ /* 0x002fca00078e00ff */
[----:B------:R-:W-:Y:S01]  /*22c0*/  SHF.R.U32.HI R4, RZ, R5, R4 ;  /* 0x00000005ff047219 */ /* 0x000fe20000011604 */
[----:B--2---:R-:W-:Y:S01]  /*22d0*/  IMAD.HI.U32 R3, R8, R3, RZ ;  /* 0x0000000308037227 */ /* 0x004fe200078e00ff */
[----:B------:R-:W-:-:S04]  /*22e0*/  ISETP.NE.AND P0, PT, R2, 0x1, PT ;  /* 0x000000010200780c */ /* 0x000fc80003f05270 */
[----:B---3--:R-:W-:-:S04]  /*22f0*/  SHF.R.U32.HI R3, RZ, R6, R3 ;  /* 0x00000006ff037219 */ /* 0x008fc80000011603 */
[----:B------:R-:W-:Y:S02]  /*2300*/  SEL R3, R8, R3, !P0 ;  /* 0x0000000308037207 */ /* 0x000fe40004000000 */
[----:B----4-:R-:W-:-:S04]  /*2310*/  ISETP.NE.AND P1, PT, R16, 0x1, PT ;  /* 0x000000011000780c */ /* 0x010fc80003f25270 */
[----:B------:R-:W-:-:S05]  /*2320*/  SEL R4, R11, R4, !P1 ;  /* 0x000000040b047207 */ /* 0x000fca0004800000 */
[----:B------:R-:W-:Y:S02]  /*2330*/  IMAD.IADD R5, R3, 0x1, -R4 ;  /* 0x0000000103057824 */ /* 0x000fe400078e0a04 */
[----:B------:R-:W-:Y:S02]  /*2340*/  IMAD.IADD R3, R4, 0x1, -R3 ;  /* 0x0000000104037824 */ /* 0x000fe400078e0a03 */
[----:B------:R-:W-:Y:S02]  /*2350*/  IMAD R11, R5, R16, R11 ;  /* 0x00000010050b7224 */ /* 0x000fe400078e020b */
[----:B------:R-:W-:-:S07]  /*2360*/  IMAD R8, R3, R2, R8 ;  /* 0x0000000203087224 */ /* 0x000fce00078e0208 */
.L_x_34:
[----:B------:R-:W-:Y:S01]  /*2370*/  VIADD R14, R14, 0x1 ;  /* 0x000000010e0e7836 */ /* 0x000fe20000000000 */
[----:B------:R-:W-:Y:S01]  /*2380*/  PLOP3.LUT P1, PT, PT, PT, PT, 0x80, 0x8 ;  /* 0x000000000008781c */ /* 0x000fe20003f2f070 */
[----:B------:R-:W-:Y:S02]  /*2390*/  IMAD.IADD R99, R11, 0x1, R96 ;  /* 0x000000010b637824 */ /* 0x000fe400078e0260 */
[----:B------:R-:W-:Y:S01]  /*23a0*/  IMAD.IADD R97, R8, 0x1, R81 ;  /* 0x0000000108617824 */ /* 0x000fe200078e0251 */
[----:B------:R-:W-:-:S04]  /*23b0*/  ISETP.NE.AND P0, PT, R14, 0x2, PT ;  /* 0x000000020e00780c */ /* 0x000fc80003f05270 */
[----:B------:R-:W-:Y:S02]  /*23c0*/  SEL R2, RZ, 0x1, P0 ;  /* 0x00000001ff027807 */ /* 0x000fe40000000000 */
[----:B------:R-:W-:Y:S02]  /*23d0*/  SEL R14, R14, RZ, P0 ;  /* 0x000000ff0e0e7207 */ /* 0x000fe40000000000 */
[----:B------:R-:W-:Y:S01]  /*23e0*/  LOP3.LUT R13, R13, R2, RZ, 0x3c, !PT ;  /* 0x000000020d0d7212 */ /* 0x000fe200078e3cff */
[----:B------:R-:W-:Y:S06]  /*23f0*/  @P2 BRA `(.L_x_35) ;  /* 0xfffffff000482947 */ /* 0x000fec000383ffff */
[----:B------:R-:W-:Y:S01]  /*2400*/  UIADD3 UR4, UPT, UPT, UR4, 0x30, URZ ;  /* 0x0000003004047890 */ /* 0x000fe2000fffe0ff */
[----:B------:R-:W-:-:S03]  /*2410*/  SHF.L.U32 R3, R15, 0x1f, RZ ;  /* 0x0000001f0f037819 */ /* 0x000fc600000006ff */
[----:B------:R-:W-:-:S09]  /*2420*/  ULEA UR5, UR6, UR4, 0x3 ;  /* 0x0000000406057291 */ /* 0x000fd2000f8e18ff */
[----:B------:R-:W1:Y:S02]  /*2430*/  SYNCS.PHASECHK.TRANS64.TRYWAIT P0, [UR5], R3 ;  /* 0x00000003ff0075a7 */ /* 0x000e640008001105 */
[----:B-1----:R-:W-:Y:S05]  /*2440*/  @!P0 BRA `(.L_x_36) ;  /* 0x0000004000d88947 */ /* 0x002fea0003800000 */
.L_x_102:
[----:B------:R-:W-:-:S04]  /*2450*/  UIADD3 UR6, UPT, UPT, UR6, 0x1, URZ ;  /* 0x0000000106067890 */ /* 0x000fc8000fffe0ff */
[----:B------:R-:W-:-:S04]  /*2460*/  UISETP.NE.AND UP0, UPT, UR6, 0x6, UPT ;  /* 0x000000060600788c */ /* 0x000fc8000bf05270 */
[----:B------:R-:W-:Y:S02]  /*2470*/  USEL UR7, URZ, 0x1, UP0 ;  /* 0x00000001ff077887 */ /* 0x000fe40008000000 */
[----:B------:R-:W-:-:S04]  /*2480*/  USEL UR6, UR6, URZ, UP0 ;  /* 0x000000ff06067287 */ /* 0x000fc80008000000 */
[----:B------:R-:W-:Y:S01]  /*2490*/  ULEA UR5, UR6, UR4, 0x3 ;  /* 0x0000000406057291 */ /* 0x000fe2000f8e18ff */
[----:B------:R-:W-:-:S04]  /*24a0*/  LOP3.LUT R2, R15, UR7, RZ, 0x3c, !PT ;  /* 0x000000070f027c12 */ /* 0x000fc8000f8e3cff */
[----:B-1----:R-:W-:-:S04]  /*24b0*/  SHF.L.U32 R3, R2, 0x1f, RZ ;  /* 0x0000001f02037819 */ /* 0x002fc800000006ff */
[----:B------:R-:W1:Y:S02]  /*24c0*/  SYNCS.PHASECHK.TRANS64.TRYWAIT P0, [UR5], R3 ;  /* 0x00000003ff0075a7 */ /* 0x000e640008001105 */
[----:B-1----:R-:W-:Y:S05]  /*24d0*/  @!P0 BRA `(.L_x_37) ;  /* 0x0000004000cc8947 */ /* 0x002fea0003800000 */
.L_x_104:
        /* <DEDUP_REMOVED lines=9> */
.L_x_106:
        /* <DEDUP_REMOVED lines=9> */
.L_x_108:
        /* <DEDUP_REMOVED lines=9> */
.L_x_110:
[----:B------:R-:W-:-:S04]  /*2690*/  UIADD3 UR6, UPT, UPT, UR6, 0x1, URZ ;  /* 0x0000000106067890 */ /* 0x000fc8000fffe0ff */
[----:B------:R-:W-:-:S04]  /*26a0*/  UISETP.NE.AND UP0, UPT, UR6, 0x6, UPT ;  /* 0x000000060600788c */ /* 0x000fc8000bf05270 */
[----:B------:R-:W-:Y:S02]  /*26b0*/  USEL UR5, URZ, 0x1, UP0 ;  /* 0x00000001ff057887 */ /* 0x000fe40008000000 */
[----:B------:R-:W-:-:S04]  /*26c0*/  USEL UR6, UR6, URZ, UP0 ;  /* 0x000000ff06067287 */ /* 0x000fc80008000000 */
[----:B------:R-:W-:Y:S01]  /*26d0*/  ULEA UR6, UR6, UR4, 0x3 ;  /* 0x0000000406067291 */ /* 0x000fe2000f8e18ff */
[----:B-1----:R-:W-:-:S04]  /*26e0*/  LOP3.LUT R3, R2, UR5, RZ, 0x3c, !PT ;  /* 0x0000000502037c12 */ /* 0x002fc8000f8e3cff */
[----:B------:R-:W-:Y:S01]  /*26f0*/  SHF.L.U32 R3, R3, 0x1f, RZ ;  /* 0x0000001f03037819 */ /* 0x000fe200000006ff */
[----:B----4-:R-:W-:-:S07]  /*2700*/  IMAD.U32 R0, RZ, RZ, UR6 ;  /* 0x00000006ff007e24 */ /* 0x010fce000f8e00ff */
.L_x_41:
[----:B-1----:R1:W2:Y:S02]  /*2710*/  SYNCS.PHASECHK.TRANS64.TRYWAIT P0, [R0+URZ], R3 ;  /* 0x00000003000075a7 */ /* 0x0022a400080011ff */
[----:B--2---:R-:W-:Y:S05]  /*2720*/  @!P0 NANOSLEEP.SYNCS 0x989680 ;  /* 0x009896800000895d */ /* 0x004fea0003900000 */
[----:B------:R-:W2:Y:S02]  /*2730*/  @!P0 SYNCS.PHASECHK.TRANS64 P0, [R0+URZ], R3 ;  /* 0x00000003000085a7 */ /* 0x000ea400080010ff */
[----:B--2---:R-:W-:Y:S05]  /*2740*/  @P0 EXIT ;  /* 0x000000000000094d */ /* 0x004fea0003800000 */
[----:B------:R-:W-:Y:S05]  /*2750*/  BRA `(.L_x_41) ;  /* 0xfffffffc00ec7947 */ /* 0x000fea000383ffff */
.L_x_17:
[----:B------:R-:W-:-:S04]  /*2760*/  UISETP.NE.AND UP1, UPT, UR37, URZ, UPT ;  /* 0x000000ff2500728c */ /* 0x000fc8000bf25270 */
[----:B------:R-:W-:-:S09]  /*2770*/  UISETP.NE.OR UP1, UPT, UR8, 0x1, UP1 ;  /* 0x000000010800788c */ /* 0x000fd20008f25670 */
[----:B------:R-:W-:Y:S05]  /*2780*/  BRA.U UP1, `(.L_x_42) ;  /* 0x0000000501487547 */ /* 0x000fea000b800000 */
[----:B------:R-:W-:Y:S01]  /*2790*/  ISETP.NE.AND P2, PT, R2, RZ, PT ;  /* 0x000000ff0200720c */ /* 0x000fe20003f45270 */
[----:B------:R-:W-:Y:S01]  /*27a0*/  IMAD.MOV.U32 R12, RZ, RZ, 0x1 ;  /* 0x00000001ff0c7424 */ /* 0x000fe200078e00ff */
[----:B------:R-:W-:Y:S02]  /*27b0*/  CS2R R10, SRZ ;  /* 0x00000000000a7805 */ /* 0x000fe4000001ff00 */
[----:B------:R-:W-:Y:S01]  /*27c0*/  CS2R R8, SRZ ;  /* 0x0000000000087805 */ /* 0x000fe2000001ff00 */
[----:B------:R-:W-:Y:S01]  /*27d0*/  UMOV UR4, 0x400 ;  /* 0x0000040000047882 */ /* 0x000fe20000000000 */
[----:B------:R-:W-:Y:S01]  /*27e0*/  UMOV UR6, URZ ;  /* 0x000000ff00067c82 */ /* 0x000fe20008000000 */
[----:B------:R-:W-:-:S12]  /*27f0*/  ULEA UR37, UR37, UR4, 0x18 ;  /* 0x0000000425257291 */ /* 0x000fd8000f8ec0ff */
.L_x_46:
[----:B------:R-:W-:Y:S02]  /*2800*/  LEA R0, R8, UR37, 0x3 ;  /* 0x0000002508007c11 */ /* 0x000fe4000f8e18ff */
[----:B------:R-:W-:-:S03]  /*2810*/  SHF.L.U32 R5, R9, 0x1f, RZ ;  /* 0x0000001f09057819 */ /* 0x000fc600000006ff */
[----:B------:R-:W-:Y:S01]  /*2820*/  VIADD R4, R0, 0xf0 ;  /* 0x000000f000047836 */ /* 0x000fe20000000000 */
[----:B------:R-:W1:Y:S02]  /*2830*/  SYNCS.PHASECHK.TRANS64.TRYWAIT P0, [R0+URZ+0xe0], R5 ;  /* 0x0000e005000075a7 */ /* 0x000e6400080011ff */
[----:B-1----:R-:W-:Y:S05]  /*2840*/  @!P0 BRA `(.L_x_43) ;  /* 0x0000004000508947 */ /* 0x002fea0003800000 */
.L_x_111:
[----:B------:R-:W-:Y:S01]  /*2850*/  ULEA UR5, UR6, UR37, 0x3 ;  /* 0x0000002506057291 */ /* 0x000fe2000f8e18ff */
[----:B------:R-:W-:Y:S02]  /*2860*/  PRMT R4, RZ, 0x654, R4 ;  /* 0x00000654ff047816 */ /* 0x000fe40000000004 */
[----:B-1----:R-:W-:Y:S01]  /*2870*/  SHF.L.U32 R5, R12, 0x1f, RZ ;  /* 0x0000001f0c057819 */ /* 0x002fe200000006ff */
[----:B------:R-:W-:Y:S01]  /*2880*/  UIADD3 UR4, UPT, UPT, UR5, 0x80, URZ ;  /* 0x0000008005047890 */ /* 0x000fe2000fffe0ff */
[----:B------:R1:W-:Y:S05]  /*2890*/  SYNCS.ARRIVE.TRANS64.RED.A1T0 RZ, [R4+URZ], RZ ;  /* 0x000000ff04ff79a7 */ /* 0x0003ea00081004ff */
[----:B------:R-:W-:Y:S01]  /*28a0*/  IMAD.U32 R7, RZ, RZ, UR4 ;  /* 0x00000004ff077e24 */ /* 0x000fe2000f8e00ff */
[----:B------:R-:W2:Y:S04]  /*28b0*/  SYNCS.PHASECHK.TRANS64.TRYWAIT P0, [UR5+0x90], R5 ;  /* 0x00009005ff0075a7 */ /* 0x000ea80008001105 */
[----:B------:R-:W-:Y:S01]  /*28c0*/  PRMT R6, R2, 0x654, R7 ;  /* 0x0000065402067816 */ /* 0x000fe20000000007 */
[----:B-1----:R-:W-:Y:S01]  /*28d0*/  @!P2 IMAD.MOV.U32 R4, RZ, RZ, 0x10 ;  /* 0x00000010ff04a424 */ /* 0x002fe200078e00ff */
[----:B--2---:R-:W-:Y:S06]  /*28e0*/  @!P0 BRA `(.L_x_44) ;  /* 0x00000040003c8947 */ /* 0x004fec0003800000 */
.L_x_113:
[----:B------:R-:W-:Y:S01]  /*28f0*/  ULEA UR4, UR6, UR37, 0x4 ;  /* 0x0000002506047291 */ /* 0x000fe2000f8e20ff */
[----:B------:R-:W-:Y:S01]  /*2900*/  SEL R3, R6, R3, !P2 ;  /* 0x0000000306037207 */ /* 0x000fe20005000000 */
[----:B------:R-:W-:Y:S01]  /*2910*/  UIADD3 UR5, UPT, UPT, UR5, 0x80, URZ ;  /* 0x0000008005057890 */ /* 0x000fe2000fffe0ff */
[----:B-1----:R-:W-:Y:S01]  /*2920*/  LEA R0, R11, UR37, 0x3 ;  /* 0x000000250b007c11 */ /* 0x002fe2000f8e18ff */
[----:B------:R-:W-:Y:S01]  /*2930*/  UIADD3 UR4, UPT, UPT, UR4, 0x110, URZ ;  /* 0x0000011004047890 */ /* 0x000fe2000fffe0ff */
[----:B------:R-:W-:Y:S01]  /*2940*/  SHF.L.U32 R5, R10, 0x1f, RZ ;  /* 0x0000001f0a057819 */ /* 0x000fe200000006ff */
[----:B------:R1:W-:Y:S01]  /*2950*/  @!P2 SYNCS.ARRIVE.TRANS64.RED RZ, [R3+URZ], R4 ;  /* 0x0000000403ffa9a7 */ /* 0x0003e200080004ff */
[----:B------:R-:W-:Y:S01]  /*2960*/  UIADD3 UR6, UPT, UPT, UR6, 0x1, URZ ;  /* 0x0000000106067890 */ /* 0x000fe2000fffe0ff */
[----:B------:R-:W-:-:S03]  /*2970*/  VIADD R8, R8, 0x1 ;  /* 0x0000000108087836 */ /* 0x000fc60000000000 */
[----:B------:R-:W-:Y:S02]  /*2980*/  UISETP.NE.AND UP0, UPT, UR6, 0x2, UPT ;  /* 0x000000020600788c */ /* 0x000fe4000bf05270 */
[----:B------:R-:W-:Y:S06]  /*2990*/  UGETNEXTWORKID.BROADCAST [UR4], [UR5] ;  /* 0x00000000040073ca */ /* 0x000fec0008000100 */
[----:B------:R-:W-:Y:S01]  /*29a0*/  USEL UR4, URZ, 0x1, UP0 ;  /* 0x00000001ff047887 */ /* 0x000fe20008000000 */
[----:B------:R-:W-:Y:S01]  /*29b0*/  ISETP.NE.AND P0, PT, R8, 0x2, PT ;  /* 0x000000020800780c */ /* 0x000fe20003f05270 */
[----:B------:R-:W-:Y:S01]  /*29c0*/  USEL UR6, UR6, URZ, UP0 ;  /* 0x000000ff06067287 */ /* 0x000fe20008000000 */
[----:B------:R-:W2:Y:S03]  /*29d0*/  SYNCS.PHASECHK.TRANS64.TRYWAIT P1, [R0+URZ+0x80], R5 ;  /* 0x00008005000075a7 */ /* 0x000ea600080211ff */
[----:B------:R-:W-:Y:S01]  /*29e0*/  LOP3.LUT R12, R12, UR4, RZ, 0x3c, !PT ;  /* 0x000000040c0c7c12 */ /* 0x000fe2000f8e3cff */
[----:B-12---:R-:W-:Y:S07]  /*29f0*/  @!P1 BRA `(.L_x_45) ;  /* 0x0000004000109947 */ /* 0x006fee0003800000 */
.L_x_114:
[C---:B------:R-:W-:Y:S01]  /*2a00*/  LEA R4, R11.reuse, UR37, 0x4 ;  /* 0x000000250b047c11 */ /* 0x040fe2000f8e20ff */
[----:B-1----:R-:W-:Y:S01]  /*2a10*/  VIADD R0, R0, 0x90 ;  /* 0x0000009000007836 */ /* 0x002fe20000000000 */
[----:B------:R-:W-:Y:S01]  /*2a20*/  SEL R8, R8, RZ, P0 ;  /* 0x000000ff08087207 */ /* 0x000fe20000000000 */
[----:B------:R-:W-:-:S03]  /*2a30*/  VIADD R11, R11, 0x1 ;  /* 0x000000010b0b7836 */ /* 0x000fc60000000000 */
[----:B------:R-:W1:Y:S01]  /*2a40*/  LDS.128 R4, [R4+0x110] ;  /* 0x0001100004047984 */ /* 0x000e620000000c00 */
[----:B------:R-:W-:Y:S02]  /*2a50*/  PRMT R0, RZ, 0x654, R0 ;  /* 0x00000654ff007816 */ /* 0x000fe40000000000 */
[C---:B------:R-:W-:Y:S01]  /*2a60*/  ISETP.NE.AND P1, PT, R11.reuse, 0x2, PT ;  /* 0x000000020b00780c */ /* 0x040fe20003f25270 */
[----:B------:R-:W-:Y:S01]  /*2a70*/  @!PT LDS RZ, [RZ] ;  /* 0x00000000fffff984 */ /* 0x000fe20000000800 */
[----:B------:R-:W-:Y:S01]  /*2a80*/  @!PT LDS RZ, [RZ] ;  /* 0x00000000fffff984 */ /* 0x000fe20000000800 */
[----:B------:R-:W-:Y:S01]  /*2a90*/  @!PT LDS RZ, [RZ] ;  /* 0x00000000fffff984 */ /* 0x000fe20000000800 */
[----:B------:R-:W-:Y:S01]  /*2aa0*/  @!PT LDS RZ, [RZ] ;  /* 0x00000000fffff984 */ /* 0x000fe20000000800 */
[----:B------:R2:W-:Y:S06]  /*2ab0*/  MEMBAR.ALL.CTA ;  /* 0x0000000000007992 */ /* 0x0005ec0000008000 */
[----:B--2---:R-:W2:Y:S01]  /*2ac0*/  FENCE.VIEW.ASYNC.S ;  /* 0x00000000000073c6 */ /* 0x004ea20000000000 */
[----:B------:R-:W-:Y:S01]  /*2ad0*/  SEL R11, R11, RZ, P1 ;  /* 0x000000ff0b0b7207 */ /* 0x000fe20000800000 */
[----:B--2---:R2:W-:Y:S01]  /*2ae0*/  SYNCS.ARRIVE.TRANS64.RED.A1T0 RZ, [R0+URZ], RZ ;  /* 0x000000ff00ff79a7 */ /* 0x0045e200081004ff */
[----:B-1----:R-:W-:-:S02]  /*2af0*/  LOP3.LUT P3, RZ, R6, 0x1, RZ, 0xc0, !PT ;  /* 0x0000000106ff7812 */ /* 0x002fc4000786c0ff */
[----:B------:R-:W-:-:S04]  /*2b00*/  SEL R5, RZ, 0x1, P1 ;  /* 0x00000001ff057807 */ /* 0x000fc80000800000 */
[----:B------:R-:W-:Y:S02]  /*2b10*/  LOP3.LUT R10, R10, R5, RZ, 0x3c, !PT ;  /* 0x000000050a0a7212 */ /* 0x000fe400078e3cff */
[----:B--2---:R-:W-:-:S04]  /*2b20*/  SEL R0, RZ, 0x1, P0 ;  /* 0x00000001ff007807 */ /* 0x004fc80000000000 */
[----:B------:R-:W-:Y:S01]  /*2b30*/  LOP3.LUT R9, R9, R0, RZ, 0x3c, !PT ;  /* 0x0000000009097212 */ /* 0x000fe200078e3cff */
[----:B------:R-:W-:Y:S06]  /*2b40*/  @P3 BRA `(.L_x_46) ;  /* 0xfffffffc002c3947 */ /* 0x000fec000383ffff */
[----:B------:R-:W-:Y:S01]  /*2b50*/  ULEA UR5, UR6, UR37, 0x3 ;  /* 0x0000002506057291 */ /* 0x000fe2000f8e18ff */
[----:B------:R-:W-:-:S08]  /*2b60*/  SHF.L.U32 R3, R12, 0x1f, RZ ;  /* 0x0000001f0c037819 */ /* 0x000fd000000006ff */
[----:B------:R-:W1:Y:S02]  /*2b70*/  SYNCS.PHASECHK.TRANS64 P0, [UR5+0x90], R3 ;  /* 0x00009003ff0075a7 */ /* 0x000e640008001005 */
[----:B-1----:R-:W-:Y:S05]  /*2b80*/  @P0 BRA `(.L_x_47) ;  /* 0x0000000000080947 */ /* 0x002fea0003800000 */
[----:B------:R-:W1:Y:S02]  /*2b90*/  SYNCS.PHASECHK.TRANS64.TRYWAIT P0, [UR5+0x90], R3 ;  /* 0x00009003ff0075a7 */ /* 0x000e640008001105 */
[----:B-1----:R-:W-:Y:S05]  /*2ba0*/  @!P0 BRA `(.L_x_48) ;  /* 0x0000003c00b88947 */ /* 0x002fea0003800000 */
.L_x_47:
[----:B------:R-:W-:-:S04]  /*2bb0*/  UIADD3 UR4, UPT, UPT, UR6, 0x1, URZ ;  /* 0x0000000106047890 */ /* 0x000fc8000fffe0ff */
[----:B------:R-:W-:-:S04]  /*2bc0*/  UISETP.NE.AND UP0, UPT, UR4, 0x2, UPT ;  /* 0x000000020400788c */ /* 0x000fc8000bf05270 */
[----:B------:R-:W-:Y:S02]  /*2bd0*/  USEL UR7, URZ, 0x1, UP0 ;  /* 0x00000001ff077887 */ /* 0x000fe40008000000 */
[----:B------:R-:W-:-:S04]  /*2be0*/  USEL UR4, UR4, URZ, UP0 ;  /* 0x000000ff04047287 */ /* 0x000fc80008000000 */
[----:B------:R-:W-:Y:S01]  /*2bf0*/  ULEA UR4, UR4, UR37, 0x3 ;  /* 0x0000002504047291 */ /* 0x000fe2000f8e18ff */
[----:B-1----:R-:W-:-:S04]  /*2c00*/  LOP3.LUT R3, R12, UR7, RZ, 0x3c, !PT ;  /* 0x000000070c037c12 */ /* 0x002fc8000f8e3cff */
[----:B------:R-:W-:-:S04]  /*2c10*/  SHF.L.U32 R0, R3, 0x1f, RZ ;  /* 0x0000001f03007819 */ /* 0x000fc800000006ff */
[----:B------:R-:W1:Y:S02]  /*2c20*/  SYNCS.PHASECHK.TRANS64 P0, [UR4+0x90], R0 ;  /* 0x00009000ff0075a7 */ /* 0x000e640008001004 */
[----:B-1----:R-:W-:Y:S05]  /*2c30*/  @P0 EXIT ;  /* 0x000000000000094d */ /* 0x002fea0003800000 */
[----:B------:R-:W-:Y:S02]  /*2c40*/  SHF.L.U32 R3, R3, 0x1f, RZ ;  /* 0x0000001f03037819 */ /* 0x000fe400000006ff */
[----:B------:R-:W-:-:S07]  /*2c50*/  MOV R0, UR4 ;  /* 0x0000000400007c02 */ /* 0x000fce0008000f00 */
.L_x_49:
[----:B-1----:R1:W2:Y:S02]  /*2c60*/  SYNCS.PHASECHK.TRANS64.TRYWAIT P0, [R0+URZ+0x90], R3 ;  /* 0x00009003000075a7 */ /* 0x0022a400080011ff */
[----:B--2---:R-:W-:Y:S05]  /*2c70*/  @!P0 NANOSLEEP.SYNCS 0x989680 ;  /* 0x009896800000895d */ /* 0x004fea0003900000 */
[----:B------:R-:W2:Y:S02]  /*2c80*/  @!P0 SYNCS.PHASECHK.TRANS64 P0, [R0+URZ+0x90], R3 ;  /* 0x00009003000085a7 */ /* 0x000ea400080010ff */
[----:B--2---:R-:W-:Y:S05]  /*2c90*/  @P0 EXIT ;  /* 0x000000000000094d */ /* 0x004fea0003800000 */
[----:B------:R-:W-:Y:S05]  /*2ca0*/  BRA `(.L_x_49) ;  /* 0xfffffffc00ec7947 */ /* 0x000fea000383ffff */
.L_x_42:
[----:B------:R-:W-:-:S09]  /*2cb0*/  UISETP.NE.AND UP1, UPT, UR8, URZ, UPT ;  /* 0x000000ff0800728c */ /* 0x000fd2000bf25270 */
[----:B------:R-:W-:Y:S05]  /*2cc0*/  BRA.U UP1, `(.L_x_50) ;  /* 0x00000011013c7547 */ /* 0x000fea000b800000 */
[----:B------:R-:W-:Y:S01]  /*2cd0*/  UMOV UR4, 0x40 ;  /* 0x0000004000047882 */ /* 0x000fe20000000000 */
[----:B------:R-:W-:Y:S01]  /*2ce0*/  NOP ;  /* 0x0000000000007918 */ /* 0x000fe20000000000 */
[----:B------:R-:W-:Y:S01]  /*2cf0*/  ULEA UR4, UR37, UR4, 0x18 ;  /* 0x0000000425047291 */ /* 0x000fe2000f8ec0ff */
[----:B------:R-:W-:Y:S02]  /*2d00*/  UMOV UR5, 0x400 ;  /* 0x0000040000057882 */ /* 0x000fe40000000000 */
[----:B------:R-:W-:-:S06]  /*2d10*/  ULEA UR37, UR37, UR5, 0x18 ;  /* 0x0000000525257291 */ /* 0x000fcc000f8ec0ff */
[----:B------:R-:W1:Y:S02]  /*2d20*/  LDS.U8 R0, [UR4+0x1c] ;  /* 0x00001c04ff007984 */ /* 0x000e640008000000 */
[----:B-1----:R-:W-:-:S13]  /*2d30*/  ISETP.NE.AND P0, PT, R0, RZ, PT ;  /* 0x000000ff0000720c */ /* 0x002fda0003f05270 */
[----:B------:R-:W-:Y:S05]  /*2d40*/  @P0 BRA `(.L_x_51) ;  /* 0x0000000000580947 */ /* 0x000fea0003800000 */
[----:B------:R-:W-:-:S13]  /*2d50*/  ELECT P0, URZ, PT ;  /* 0x0000000000ff782f */ /* 0x000fda0003800000 */
[----:B------:R-:W-:Y:S05]  /*2d60*/  @!P0 BRA `(.L_x_52) ;  /* 0x0000000000608947 */ /* 0x000fea0003800000 */
[----:B------:R-:W-:Y:S01]  /*2d70*/  UMOV UR5, 0x10 ;  /* 0x0000001000057882 */ /* 0x000fe20000000000 */
[----:B------:R-:W-:Y:S01]  /*2d80*/  HFMA2 R0, -RZ, RZ, 0, 5.9604644775390625e-08 ;  /* 0x00000001ff007431 */ /* 0x000fe200000001ff */
[----:B------:R-:W-:-:S03]  /*2d90*/  MOV R2, 0xffff ;  /* 0x0000ffff00027802 */ /* 0x000fc60000000f00 */
[----:B------:R-:W-:Y:S04]  /*2da0*/  DEPBAR.LE SB1, 0x36 ;  /* 0x00009d800000791a */ /* 0x000fe80000000000 */
[----:B------:R-:W1:Y:S02]  /*2db0*/  UTCATOMSWS.FIND_AND_SET.ALIGN UP0, UR5, UR5 ;  /* 0x00000005000575e3 */ /* 0x000e640008000800 */
[----:B-1----:R-:W-:Y:S01]  /*2dc0*/  MOV R3, UR5 ;  /* 0x0000000500037c02 */ /* 0x002fe20008000f00 */
[----:B------:R-:W-:Y:S06]  /*2dd0*/  BRA.U UP0, `(.L_x_53) ;  /* 0x0000000100187547 */ /* 0x000fec000b800000 */
.L_x_54:
[----:B------:R-:W-:Y:S05]  /*2de0*/  NANOSLEEP 0x64 ;  /* 0x000000640000795d */ /* 0x000fea0003800000 */
[----:B------:R-:W-:-:S05]  /*2df0*/  UMOV UR5, 0x10 ;  /* 0x0000001000057882 */ /* 0x000fca0000000000 */
[----:B------:R-:W-:Y:S04]  /*2e00*/  DEPBAR.LE SB1, 0x36 ;  /* 0x00009d800000791a */ /* 0x000fe80000000000 */
[----:B------:R-:W1:Y:S02]  /*2e10*/  UTCATOMSWS.FIND_AND_SET.ALIGN UP0, UR5, UR5 ;  /* 0x00000005000575e3 */ /* 0x000e640008000800 */
[----:B-1----:R-:W-:Y:S01]  /*2e20*/  MOV R3, UR5 ;  /* 0x0000000500037c02 */ /* 0x002fe20008000f00 */
[----:B------:R-:W-:Y:S05]  /*2e30*/  BRA.U !UP0, `(.L_x_54) ;  /* 0xfffffffd08e87547 */ /* 0x000fea000b83ffff */
.L_x_53:
[-C--:B------:R-:W-:Y:S02]  /*2e40*/  SHF.L.U32 R2, R2, R3.reuse, RZ ;  /* 0x0000000302027219 */ /* 0x080fe400000006ff */
[----:B------:R-:W-:Y:S01]  /*2e50*/  SHF.L.U32 R0, R0, R3, RZ ;  /* 0x0000000300007219 */ /* 0x000fe200000006ff */
[----:B------:R-:W-:Y:S02]  /*2e60*/  IMAD.SHL.U32 R3, R3, 0x20, RZ ;  /* 0x0000002003037824 */ /* 0x000fe400078e00ff */
[----:B------:R1:W-:Y:S04]  /*2e70*/  ATOMS.OR RZ, [UR4+0x14], R2 ;  /* 0x00001402ffff798c */ /* 0x0003e8000b000004 */
[----:B------:R1:W-:Y:S04]  /*2e80*/  ATOMS.OR RZ, [UR4+0x18], R0 ;  /* 0x00001800ffff798c */ /* 0x0003e8000b000004 */
[----:B------:R1:W-:Y:S01]  /*2e90*/  STS [UR37+0x130], R3 ;  /* 0x00013003ff007988 */ /* 0x0003e20008000825 */
[----:B------:R-:W-:Y:S05]  /*2ea0*/  BRA `(.L_x_52) ;  /* 0x0000000000107947 */ /* 0x000fea0003800000 */
.L_x_51:
[----:B------:R-:W-:Y:S02]  /*2eb0*/  MOV R0, 0xffffffff ;  /* 0xffffffff00007802 */ /* 0x000fe40000000f00 */
[----:B------:R-:W-:-:S03]  /*2ec0*/  MOV R2, 0x2ef0 ;  /* 0x00002ef000027802 */ /* 0x000fc60000000f00 */
[----:B------:R1:W-:Y:S04]  /*2ed0*/  STS [UR37+0x130], R0 ;  /* 0x00013000ff007988 */ /* 0x0003e80008000825 */
[----:B-1-3-5:R-:W-:Y:S05]  /*2ee0*/  CALL.REL.NOINC `($__internal_1_$__cuda_sm10x_tcgen05_guardrail_trap_phase_invalid_during_alloc) ;  /* 0x0000004000347944 */ /* 0x02afea0003c00000 */
.L_x_52:
[----:B------:R-:W-:Y:S05]  /*2ef0*/  WARPSYNC.ALL ;  /* 0x0000000000007948 */ /* 0x000fea0003800000 */
[----:B------:R-:W2:Y:S01]  /*2f00*/  S2UR UR5, SR_CgaCtaId ;  /* 0x00000000000579c3 */ /* 0x000ea20000008800 */
[----:B------:R-:W-:Y:S01]  /*2f10*/  UMOV UR4, 0x400 ;  /* 0x0000040000047882 */ /* 0x000fe20000000000 */
[----:B------:R-:W-:-:S06]  /*2f20*/  NOP ;  /* 0x0000000000007918 */ /* 0x000fcc0000000000 */
[----:B------:R-:W-:Y:S06]  /*2f30*/  BAR.ARV 0x6, 0xa0 ;  /* 0x0182800000007b1d */ /* 0x000fec0000002000 */
[----:B------:R-:W4:Y:S01]  /*2f40*/  LDCU UR7, c[0x0][0x38c] ;  /* 0x00007180ff0777ac */ /* 0x000f220008000800 */
[----:B------:R-:W-:Y:S01]  /*2f50*/  IMAD.MOV.U32 R11, RZ, RZ, 0x1 ;  /* 0x00000001ff0b7424 */ /* 0x000fe200078e00ff */
[----:B------:R-:W-:Y:S01]  /*2f60*/  CS2R R8, SRZ ;  /* 0x0000000000087805 */ /* 0x000fe2000001ff00 */
[----:B------:R-:W-:Y:S01]  /*2f70*/  IMAD.MOV.U32 R10, RZ, RZ, RZ ;  /* 0x000000ffff0a7224 */ /* 0x000fe200078e00ff */
[----:B------:R-:W3:Y:S01]  /*2f80*/  LDCU UR6, c[0x0][0x38c] ;  /* 0x00007180ff0677ac */ /* 0x000ee20008000800 */
[----:B------:R-:W-:Y:S01]  /*2f90*/  UMOV UR15, URZ ;  /* 0x000000ff000f7c82 */ /* 0x000fe20008000000 */
[----:B------:R-:W-:Y:S01]  /*2fa0*/  UMOV UR14, URZ ;  /* 0x000000ff000e7c82 */ /* 0x000fe20008000000 */
[----:B--2---:R-:W-:Y:S01]  /*2fb0*/  ULEA UR5, UR5, UR4, 0x18 ;  /* 0x0000000405057291 */ /* 0x004fe2000f8ec0ff */
[----:B------:R-:W-:Y:S01]  /*2fc0*/  UMOV UR32, 0x0 ;  /* 0x0000000000207882 */ /* 0x000fe20000000000 */
[----:B------:R-:W-:-:S02]  /*2fd0*/  UMOV UR33, 0x41004a0 ;  /* 0x041004a000217882 */ /* 0x000fc40000000000 */
[----:B------:R-:W-:Y:S02]  /*2fe0*/  UIADD3 UR9, UPT, UPT, UR5, 0x2400, URZ ;  /* 0x0000240005097890 */ /* 0x000fe4000fffe0ff */
[----:B------:R-:W-:Y:S02]  /*2ff0*/  UIADD3 UR10, UPT, UPT, UR5, 0x1a400, URZ ;  /* 0x0001a400050a7890 */ /* 0x000fe4000fffe0ff */
[----:B----4-:R-:W-:Y:S01]  /*3000*/  UIADD3 UR7, UPT, UPT, UR7, 0xff, URZ ;  /* 0x000000ff07077890 */ /* 0x010fe2000fffe0ff */
[----:B-1----:R-:W1:Y:S01]  /*3010*/  LDS R0, [UR5+0x130] ;  /* 0x00013005ff007984 */ /* 0x002e620008000800 */
[----:B------:R-:W-:Y:S02]  /*3020*/  USHF.R.U32.HI UR9, URZ, 0x4, UR9 ;  /* 0x00000004ff097899 */ /* 0x000fe40008011609 */
[----:B------:R-:W-:Y:S02]  /*3030*/  USHF.R.S32.HI UR4, URZ, 0x1f, UR7 ;  /* 0x0000001fff047899 */ /* 0x000fe40008011407 */
[----:B------:R-:W-:-:S02]  /*3040*/  USHF.R.U32.HI UR10, URZ, 0x4, UR10 ;  /* 0x00000004ff0a7899 */ /* 0x000fc4000801160a */
[----:B------:R-:W-:Y:S02]  /*3050*/  ULEA.HI UR4, UR4, UR7, URZ, 0x8 ;  /* 0x0000000704047291 */ /* 0x000fe4000f8f40ff */
[----:B------:R-:W-:Y:S02]  /*3060*/  ULOP3.LUT UR9, UR9, 0x3fff, URZ, 0xc0, !UPT ;  /* 0x00003fff09097892 */ /* 0x000fe4000f8ec0ff */
[----:B------:R-:W-:Y:S02]  /*3070*/  USHF.R.S32.HI UR4, URZ, 0x8, UR4 ;  /* 0x00000008ff047899 */ /* 0x000fe40008011404 */
[----:B------:R-:W-:Y:S02]  /*3080*/  ULOP3.LUT UR10, UR10, 0x3fff, URZ, 0xc0, !UPT ;  /* 0x00003fff0a0a7892 */ /* 0x000fe4000f8ec0ff */
[----:B------:R-:W-:Y:S01]  /*3090*/  UISETP.LT.AND UP0, UPT, UR4, 0x1, UPT ;  /* 0x000000010400788c */ /* 0x000fe2000bf01270 */
[----:B------:R-:W-:Y:S01]  /*30a0*/  UMOV UR30, 0x0 ;  /* 0x00000000001e7882 */ /* 0x000fe20000000000 */
[----:B------:R-:W-:-:S02]  /*30b0*/  UMOV UR31, 0x41004a0 ;  /* 0x041004a0001f7882 */ /* 0x000fc40000000000 */
[----:B------:R-:W-:Y:S01]  /*30c0*/  USEL UR8, UR4, 0x1, !UP0 ;  /* 0x0000000104087887 */ /* 0x000fe2000c000000 */
[----:B------:R-:W-:Y:S01]  /*30d0*/  UMOV UR28, 0x0 ;  /* 0x00000000001c7882 */ /* 0x000fe20000000000 */
[----:B------:R-:W-:Y:S01]  /*30e0*/  UMOV UR29, 0x41004a0 ;  /* 0x041004a0001d7882 */ /* 0x000fe20000000000 */
[----:B------:R-:W-:Y:S01]  /*30f0*/  UMOV UR26, 0x0 ;  /* 0x00000000001a7882 */ /* 0x000fe20000000000 */
[----:B------:R-:W-:Y:S01]  /*3100*/  UMOV UR27, 0x41004a0 ;  /* 0x041004a0001b7882 */ /* 0x000fe20000000000 */
[----:B------:R-:W-:Y:S01]  /*3110*/  UMOV UR24, 0x0 ;  /* 0x0000000000187882 */ /* 0x000fe20000000000 */
[----:B------:R-:W-:Y:S01]  /*3120*/  UMOV UR25, 0x41004a0 ;  /* 0x041004a000197882 */ /* 0x000fe20000000000 */
[----:B------:R-:W-:Y:S01]  /*3130*/  UMOV UR22, 0x0 ;  /* 0x0000000000167882 */ /* 0x000fe20000000000 */
[----:B------:R-:W-:Y:S01]  /*3140*/  UMOV UR23, 0x41004a0 ;  /* 0x041004a000177882 */ /* 0x000fe20000000000 */
[----:B------:R-:W-:Y:S02]  /*3150*/  ULOP3.LUT UR9, UR9, 0x10000, URZ, 0xfc, !UPT ;  /* 0x0001000009097892 */ /* 0x000fe4000f8efcff */
[----:B------:R-:W-:-:S02]  /*3160*/  ULOP3.LUT UR10, UR10, 0x10000, URZ, 0xfc, !UPT ;  /* 0x000100000a0a7892 */ /* 0x000fc4000f8efcff */
[----:B------:R-:W-:Y:S02]  /*3170*/  UIADD3 UR8, UPT, UPT, -UR8, URZ, URZ ;  /* 0x000000ff08087290 */ /* 0x000fe4000fffe1ff */
[----:B---3--:R-:W-:Y:S01]  /*3180*/  UISETP.GE.AND UP3, UPT, UR6, 0x1, UPT ;  /* 0x000000010600788c */ /* 0x008fe2000bf66270 */
[----:B------:R-:W-:Y:S01]  /*3190*/  UMOV UR20, 0x0 ;  /* 0x0000000000147882 */ /* 0x000fe20000000000 */
[----:B------:R-:W-:Y:S01]  /*31a0*/  UMOV UR21, 0x41004a0 ;  /* 0x041004a000157882 */ /* 0x000fe20000000000 */
[----:B------:R-:W-:Y:S01]  /*31b0*/  UMOV UR18, 0x0 ;  /* 0x0000000000127882 */ /* 0x000fe20000000000 */
[----:B-1----:R-:W-:Y:S01]  /*31c0*/  R2UR UR16, R0 ;  /* 0x00000000001072ca */ /* 0x002fe200000e0000 */
[----:B------:R-:W-:-:S14]  /*31d0*/  UMOV UR19, 0x41004a0 ;  /* 0x041004a000137882 */ /* 0x000fdc0000000000 */
.L_x_61:
[----:B------:R-:W-:Y:S02]  /*31e0*/  LEA R0, R10, UR5, 0x3 ;  /* 0x000000050a007c11 */ /* 0x000fe4000f8e18ff */
[----:B------:R-:W-:Y:S02]  /*31f0*/  SHF.L.U32 R5, R9, 0x1f, RZ ;  /* 0x0000001f09057819 */ /* 0x000fe400000006ff */
[----:B------:R-:W-:Y:S01]  /*3200*/  PLOP3.LUT P0, PT, PT, PT, UP3, 0x80, 0x8 ;  /* 0x000000000008781c */ /* 0x000fe20003f0f038 */
[----:B------:R-:W-:Y:S01]  /*3210*/  VIADD R3, R0, 0x90 ;  /* 0x0000009000037836 */ /* 0x000fe20000000000 */
[----:B-1----:R-:W1:Y:S02]  /*3220*/  SYNCS.PHASECHK.TRANS64.TRYWAIT P1, [R0+URZ+0x80], R5 ;  /* 0x00008005000075a7 */ /* 0x002e6400080211ff */
[----:B-1-3--:R-:W-:Y:S09]  /*3230*/  @!P1 BRA `(.L_x_55) ;  /* 0x00000038002c9947 */ /* 0x00aff20003800000 */
.L_x_116:
[----:B------:R-:W-:Y:S01]  /*3240*/  LEA R4, R10, UR5, 0x4 ;  /* 0x000000050a047c11 */ /* 0x000fe2000f8e20ff */
[----:B------:R-:W-:Y:S01]  /*3250*/  @UP3 ULEA UR7, UR14, UR5, 0x3 ;  /* 0x000000050e073291 */ /* 0x000fe2000f8e18ff */
[----:B------:R-:W-:Y:S01]  /*3260*/  PLOP3.LUT P2, PT, PT, PT, PT, 0x80, 0x8 ;  /* 0x000000000008781c */ /* 0x000fe20003f4f070 */
[----:B------:R-:W-:Y:S01]  /*3270*/  ULEA UR6, UR15, UR5, 0x3 ;  /* 0x000000050f067291 */ /* 0x000fe2000f8e18ff */
[----:B------:R-:W-:Y:S01]  /*3280*/  PRMT R3, RZ, 0x654, R3 ;  /* 0x00000654ff037816 */ /* 0x000fe20000000003 */
[----:B------:R-:W-:Y:S01]  /*3290*/  ULEA.HI UR11, UR15, UR15, URZ, 0x1 ;  /* 0x0000000f0f0b7291 */ /* 0x000fe2000f8f08ff */
[----:B-1----:R-:W1:Y:S01]  /*32a0*/  LDS.128 R4, [R4+0x110] ;  /* 0x0001100004047984 */ /* 0x002e620000000c00 */
[----:B------:R-:W-:Y:S02]  /*32b0*/  @P0 SHF.L.U32 R2, R8, 0x1f, RZ ;  /* 0x0000001f08020819 */ /* 0x000fe400000006ff */
[----:B------:R-:W-:Y:S01]  /*32c0*/  SHF.L.U32 R0, R11, 0x1f, RZ ;  /* 0x0000001f0b007819 */ /* 0x000fe200000006ff */
[----:B------:R-:W-:Y:S01]  /*32d0*/  @!PT LDS RZ, [RZ] ;  /* 0x00000000fffff984 */ /* 0x000fe20000000800 */
[----:B------:R-:W-:Y:S01]  /*32e0*/  @!PT LDS RZ, [RZ] ;  /* 0x00000000fffff984 */ /* 0x000fe20000000800 */
[----:B------:R-:W-:Y:S01]  /*32f0*/  @!PT LDS RZ, [RZ] ;  /* 0x00000000fffff984 */ /* 0x000fe20000000800 */
[----:B------:R-:W-:Y:S01]  /*3300*/  @!PT LDS RZ, [RZ] ;  /* 0x00000000fffff984 */ /* 0x000fe20000000800 */
[----:B------:R2:W-:Y:S06]  /*3310*/  MEMBAR.ALL.CTA ;  /* 0x0000000000007992 */ /* 0x0005ec0000008000 */
[----:B--2---:R-:W2:Y:S02]  /*3320*/  FENCE.VIEW.ASYNC.S ;  /* 0x00000000000073c6 */ /* 0x004ea40000000000 */
[----:B--2---:R2:W-:Y:S01]  /*3330*/  SYNCS.ARRIVE.TRANS64.RED.A1T0 RZ, [R3+URZ], RZ ;  /* 0x000000ff03ff79a7 */ /* 0x0045e200081004ff */
[----:B------:R2:W3:Y:S01]  /*3340*/  @P0 SYNCS.PHASECHK.TRANS64.TRYWAIT P2, [UR7], R2 ;  /* 0x00000002ff0005a7 */ /* 0x0004e20008041107 */
[----:B------:R-:W-:-:S02]  /*3350*/  USHF.L.U32 UR7, UR11, 0x5, URZ ;  /* 0x000000050b077899 */ /* 0x000fc400080006ff */
[----:B------:R-:W-:Y:S01]  /*3360*/  ULOP3.LUT UR11, UR11, 0xffe, URZ, 0xc0, !UPT ;  /* 0x00000ffe0b0b7892 */ /* 0x000fe2000f8ec0ff */
[----:B-1----:R-:W-:Y:S01]  /*3370*/  LOP3.LUT P1, RZ, R6, 0x1, RZ, 0xc0, !PT ;  /* 0x0000000106ff7812 */ /* 0x002fe2000782c0ff */
[----:B------:R-:W-:Y:S02]  /*3380*/  ULOP3.LUT UR7, UR7, 0xffffffc0, URZ, 0xc0, !UPT ;  /* 0xffffffc007077892 */ /* 0x000fe4000f8ec0ff */
[----:B------:R-:W-:Y:S02]  /*3390*/  UIADD3 UR11, UPT, UPT, -UR11, UR15, URZ ;  /* 0x0000000f0b0b7290 */ /* 0x000fe4000fffe1ff */
[----:B------:R-:W-:-:S04]  /*33a0*/  UIADD3 UR7, UPT, UPT, UR16, UR7, URZ ;  /* 0x0000000710077290 */ /* 0x000fc8000fffe0ff */
[----:B------:R-:W-:Y:S01]  /*33b0*/  ULEA UR7, UR11, UR7, 0x14 ;  /* 0x000000070b077291 */ /* 0x000fe2000f8ea0ff */
[----:B------:R-:W1:Y:S02]  /*33c0*/  SYNCS.PHASECHK.TRANS64.TRYWAIT P0, [UR6+0xc0], R0 ;  /* 0x0000c000ff0075a7 */ /* 0x000e640008001106 */
[----:B-123--:R-:W-:Y:S09]  /*33d0*/  @!P0 BRA `(.L_x_56) ;  /* 0x0000003400d88947 */ /* 0x00eff20003800000 */
.L_x_118:
[----:B------:R-:W-:Y:S01]  /*33e0*/  IADD3 R10, PT, PT, R10, 0x1, RZ ;  /* 0x000000010a0a7810 */ /* 0x000fe20007ffe0ff */
[----:B------:R-:W-:Y:S06]  /*33f0*/  BRA.U !UP3, `(.L_x_57) ;  /* 0x000000050b107547 */ /* 0x000fec000b800000 */
[----:B------:R-:W-:Y:S01]  /*3400*/  UPLOP3.LUT UP4, UPT, UPT, UPT, UPT, 0x40, 0x4 ;  /* 0x000000000004789c */ /* 0x000fe20003f8e870 */
[----:B------:R-:W-:Y:S01]  /*3410*/  UMOV UR13, UR8 ;  /* 0x00000008000d7c82 */ /* 0x000fe20008000000 */
[----:B------:R-:W-:Y:S01]  /*3420*/  UMOV UR12, UR4 ;  /* 0x00000004000c7c82 */ /* 0x000fe20008000000 */
[----:B------:R-:W-:-:S08]  /*3430*/  UMOV UR17, UR14 ;  /* 0x0000000e00117c82 */ /* 0x000fd00008000000 */
.L_x_60:
[----:B------:R-:W-:Y:S02]  /*3440*/  UIADD3 UR13, UPT, UPT, UR13, 0x1, URZ ;  /* 0x000000010d0d7890 */ /* 0x000fe4000fffe0ff */
[----:B--2---:R-:W-:Y:S02]  /*3450*/  ULEA UR11, UR17, UR5, 0x3 ;  /* 0x00000005110b7291 */ /* 0x004fe4000f8e18ff */
[----:B------:R-:W-:Y:S01]  /*3460*/  UISETP.NE.AND UP0, UPT, UR13, URZ, UPT ;  /* 0x000000ff0d00728c */ /* 0x000fe2000bf05270 */
[----:B---3--:R-:W-:Y:S10]  /*3470*/  @P2 BRA `(.L_x_58) ;  /* 0x00000000000c2947 */ /* 0x008ff40003800000 */
[----:B-1----:R-:W-:Y:S04]  /*3480*/  SHF.L.U32 R3, R8, 0x1f, RZ ;  /* 0x0000001f08037819 */ /* 0x002fe800000006ff */
[----:B------:R-:W1:Y:S02]  /*3490*/  SYNCS.PHASECHK.TRANS64.TRYWAIT P0, [UR11], R3 ;  /* 0x00000003ff0075a7 */ /* 0x000e64000800110b */
[----:B-1----:R-:W-:Y:S05]  /*34a0*/  @!P0 BRA `(.L_x_59) ;  /* 0x0000003400bc8947 */ /* 0x002fea0003800000 */
.L_x_58:
[----:B------:R-:W-:Y:S01]  /*34b0*/  UISETP.NE.AND UP1, UPT, UR12, 0x1, UPT ;  /* 0x000000010c00788c */ /* 0x000fe2000bf25270 */
[----:B------:R-:W-:Y:S01]  /*34c0*/  PLOP3.LUT P2, PT, PT, PT, PT, 0x80, 0x8 ;  /* 0x000000000008781c */ /* 0x000fe20003f4f070 */
[----:B------:R-:W-:Y:S02]  /*34d0*/  UIADD3 UR14, UPT, UPT, UR17, 0x1, URZ ;  /* 0x00000001110e7890 */ /* 0x000fe4000fffe0ff */
[----:B------:R-:W-:Y:S02]  /*34e0*/  ULEA UR64, UR17, UR10, 0xa ;  /* 0x0000000a11407291 */ /* 0x000fe4000f8e50ff */
[----:B------:R-:W-:Y:S01]  /*34f0*/  UISETP.NE.AND UP2, UPT, UR14, 0x6, UPT ;  /* 0x000000060e00788c */ /* 0x000fe2000bf45270 */
[----:B------:R-:W-:Y:S01]  /*3500*/  PLOP3.LUT P0, PT, PT, PT, UP1, 0x80, 0x8 ;  /* 0x000000000008781c */ /* 0x000fe20003f0f018 */
[----:B------:R-:W-:Y:S02]  /*3510*/  ULEA UR62, UR17, UR9, 0xa ;  /* 0x00000009113e7291 */ /* 0x000fe4000f8e50ff */
[----:B------:R-:W-:Y:S02]  /*3520*/  USEL UR35, URZ, 0x1, UP2 ;  /* 0x00000001ff237887 */ /* 0x000fe40009000000 */
[----:B------:R-:W-:Y:S02]  /*3530*/  USEL UR14, UR14, URZ, UP2 ;  /* 0x000000ff0e0e7287 */ /* 0x000fe40009000000 */
[----:B------:R-:W-:Y:S02]  /*3540*/  UIADD3 UR60, UPT, UPT, UR64, 0x2, URZ ;  /* 0x00000002403c7890 */ /* 0x000fe4000fffe0ff */
[----:B------:R-:W-:Y:S01]  /*3550*/  @UP1 ULEA UR34, UR14, UR5, 0x3 ;  /* 0x000000050e221291 */ /* 0x000fe2000f8e18ff */
[----:B------:R-:W-:Y:S01]  /*3560*/  LOP3.LUT R8, R8, UR35, RZ, 0x3c, !PT ;  /* 0x0000002308087c12 */ /* 0x000fe2000f8e3cff */
[----:B------:R-:W-:Y:S02]  /*3570*/  UIADD3 UR58, UPT, UPT, UR62, 0x2, URZ ;  /* 0x000000023e3a7890 */ /* 0x000fe4000fffe0ff */
[----:B------:R-:W-:Y:S01]  /*3580*/  UIADD3 UR56, UPT, UPT, UR64, 0x4, URZ ;  /* 0x0000000440387890 */ /* 0x000fe2000fffe0ff */
[----:B-1----:R-:W-:Y:S01]  /*3590*/  @P0 SHF.L.U32 R0, R8, 0x1f, RZ ;  /* 0x0000001f08000819 */ /* 0x002fe200000006ff */
[----:B------:R-:W-:Y:S02]  /*35a0*/  UIADD3 UR54, UPT, UPT, UR62, 0x4, URZ ;  /* 0x000000043e367890 */ /* 0x000fe4000fffe0ff */
[----:B------:R-:W-:Y:S01]  /*35b0*/  UIADD3 UR52, UPT, UPT, UR64, 0x6, URZ ;  /* 0x0000000640347890 */ /* 0x000fe2000fffe0ff */
[----:B------:R2:W3:Y:S01]  /*35c0*/  @P0 SYNCS.PHASECHK.TRANS64.TRYWAIT P2, [UR34], R0 ;  /* 0x00000000ff0005a7 */ /* 0x0004e20008041122 */
[----:B------:R-:W-:Y:S02]  /*35d0*/  UIADD3 UR50, UPT, UPT, UR62, 0x6, URZ ;  /* 0x000000063e327890 */ /* 0x000fe4000fffe0ff */
        /* <DEDUP_REMOVED lines=9> */
[----:B------:R-:W-:Y:S01]  /*3670*/  UIADD3 UR12, UPT, UPT, UR12, -0x1, URZ ;  /* 0xffffffff0c0c7890 */ /* 0x000fe2000fffe0ff */
[----:B------:R-:W-:Y:S01]  /*3680*/  UMOV UR65, 0x40004040 ;  /* 0x4000404000417882 */ /* 0x000fe20000000000 */
[----:B------:R-:W-:Y:S01]  /*3690*/  UMOV UR63, 0x40004040 ;  /* 0x40004040003f7882 */ /* 0x000fe20000000000 */
[----:B------:R-:W-:Y:S01]  /*36a0*/  UMOV UR61, 0x40004040 ;  /* 0x40004040003d7882 */ /* 0x000fe20000000000 */
[----:B------:R2:W-:Y:S01]  /*36b0*/  UTCIMMA gdesc[UR62], gdesc[UR64], tmem[UR7], tmem[UR32], idesc[UR33], UP4 ;  /* 0x00ff20403e0075ea */ /* 0x0005e2000a000107 */
[----:B------:R-:W-:Y:S01]  /*36c0*/  UPLOP3.LUT UP4, UPT, UPT, UPT, UPT, 0x80, 0x8 ;  /* 0x000000000008789c */ /* 0x000fe20003f8f070 */
[----:B------:R-:W-:Y:S01]  /*36d0*/  UMOV UR59, 0x40004040 ;  /* 0x40004040003b7882 */ /* 0x000fe20000000000 */
[----:B------:R-:W-:Y:S01]  /*36e0*/  UMOV UR57, 0x40004040 ;  /* 0x4000404000397882 */ /* 0x000fe20000000000 */
[----:B------:R2:W-:Y:S01]  /*36f0*/  UTCIMMA gdesc[UR58], gdesc[UR60], tmem[UR7], tmem[UR30], idesc[UR31], UPT ;  /* 0x00ff1e3c3a0075ea */ /* 0x0005e2000b800107 */
        /* <DEDUP_REMOVED lines=14> */
[----:B------:R-:W-:Y:S01]  /*37e0*/  UMOV UR35, 0x40004040 ;  /* 0x4000404000237882 */ /* 0x000fe20000000000 */
[----:B------:R2:W-:Y:S01]  /*37f0*/  UTCIMMA gdesc[UR38], gdesc[UR40], tmem[UR7], tmem[UR20], idesc[UR21], UPT ;  /* 0x00ff1428260075ea */ /* 0x0005e2000b800107 */
[----:B------:R2:W-:Y:S01]  /*3800*/  UTCIMMA gdesc[UR34], gdesc[UR36], tmem[UR7], tmem[UR18], idesc[UR19], UPT ;  /* 0x00ff1224220075ea */ /* 0x0005e2000b800107 */
[----:B------:R2:W-:Y:S01]  /*3810*/  UTCBAR [UR11], URZ ;  /* 0x000000ff0b0073e9 */ /* 0x0005e200080000ff */
[----:B------:R-:W-:Y:S01]  /*3820*/  UMOV UR17, UR14 ;  /* 0x0000000e00117c82 */ /* 0x000fe20008000000 */
[----:B------:R-:W-:Y:S05]  /*3830*/  BRA.U UP0, `(.L_x_60) ;  /* 0xfffffffd00007547 */ /* 0x000fea000b83ffff */
.L_x_57:
[----:B------:R-:W-:Y:S01]  /*3840*/  UIADD3 UR15, UPT, UPT, UR15, 0x1, URZ ;  /* 0x000000010f0f7890 */ /* 0x000fe2000fffe0ff */
[C---:B------:R-:W-:Y:S01]  /*3850*/  ISETP.NE.AND P0, PT, R10.reuse, 0x2, PT ;  /* 0x000000020a00780c */ /* 0x040fe20003f05270 */
[----:B--2---:R-:W-:Y:S02]  /*3860*/  UIADD3 UR7, UPT, UPT, UR6, 0xa0, URZ ;  /* 0x000000a006077890 */ /* 0x004fe4000fffe0ff */
[----:B------:R-:W-:Y:S01]  /*3870*/  UISETP.NE.AND UP0, UPT, UR15, 0x4, UPT ;  /* 0x000000040f00788c */ /* 0x000fe2000bf05270 */
[----:B-1----:R-:W-:Y:S02]  /*3880*/  SEL R0, RZ, 0x1, P0 ;  /* 0x00000001ff007807 */ /* 0x002fe40000000000 */
[----:B------:R-:W-:Y:S01]  /*3890*/  SEL R10, R10, RZ, P0 ;  /* 0x000000ff0a0a7207 */ /* 0x000fe20000000000 */
[----:B------:R-:W-:Y:S01]  /*38a0*/  USEL UR6, URZ, 0x1, UP0 ;  /* 0x00000001ff067887 */ /* 0x000fe20008000000 */
[----:B------:R-:W-:Y:S01]  /*38b0*/  LOP3.LUT R9, R9, R0, RZ, 0x3c, !PT ;  /* 0x0000000009097212 */ /* 0x000fe200078e3cff */
[----:B------:R-:W-:Y:S01]  /*38c0*/  USEL UR15, UR15, URZ, UP0 ;  /* 0x000000ff0f0f7287 */ /* 0x000fe20008000000 */
[----:B------:R1:W-:Y:S03]  /*38d0*/  UTCBAR [UR7], URZ ;  /* 0x000000ff070073e9 */ /* 0x0003e600080000ff */
[----:B------:R-:W-:Y:S01]  /*38e0*/  LOP3.LUT R11, R11, UR6, RZ, 0x3c, !PT ;  /* 0x000000060b0b7c12 */ /* 0x000fe2000f8e3cff */
[----:B------:R-:W-:Y:S07]  /*38f0*/  @P1 BRA `(.L_x_61) ;  /* 0xfffffff800381947 */ /* 0x000fee000383ffff */
[----:B------:R-:W2:Y:S01]  /*3900*/  S2UR UR4, SR_CgaCtaId ;  /* 0x00000000000479c3 */ /* 0x000ea20000008800 */
[----:B------:R-:W-:Y:S01]  /*3910*/  ELECT P0, URZ, PT ;  /* 0x0000000000ff782f */ /* 0x000fe20003800000 */
[----:B------:R-:W-:Y:S01]  /*3920*/  IMAD.MOV.U32 R0, RZ, RZ, 0x1 ;  /* 0x00000001ff007424 */ /* 0x000fe200078e00ff */
[----:B------:R-:W-:Y:S01]  /*3930*/  UIADD3 UR5, UPT, UPT, UR5, 0xc0, URZ ;  /* 0x000000c005057890 */ /* 0x000fe2000fffe0ff */
[----:B------:R-:W-:Y:S01]  /*3940*/  SHF.L.U32 R3, R11, 0x1f, RZ ;  /* 0x0000001f0b037819 */ /* 0x000fe200000006ff */
[----:B------:R-:W-:-:S03]  /*3950*/  UMOV UR6, 0x40 ;  /* 0x0000004000067882 */ /* 0x000fc60000000000 */
[----:B------:R-:W-:Y:S01]  /*3960*/  UVIRTCOUNT.DEALLOC.SMPOOL 0x80 ;  /* 0x000000800000784c */ /* 0x000fe20000000000 */
[----:B--2---:R-:W-:Y:S02]  /*3970*/  ULEA UR4, UR4, UR6, 0x18 ;  /* 0x0000000604047291 */ /* 0x004fe4000f8ec0ff */
[----:B------:R-:W-:-:S07]  /*3980*/  ULEA UR6, UR15, UR5, 0x3 ;  /* 0x000000050f067291 */ /* 0x000fce000f8e18ff */
[----:B------:R2:W-:Y:S02]  /*3990*/  @P0 STS.U8 [UR4+0x1c], R0 ;  /* 0x00001c00ff000988 */ /* 0x0005e40008000004 */
[----:B------:R-:W4:Y:S02]  /*39a0*/  SYNCS.PHASECHK.TRANS64.TRYWAIT P0, [UR6], R3 ;  /* 0x00000003ff0075a7 */ /* 0x000f240008001106 */
[----:B--2-4-:R-:W-:Y:S05]  /*39b0*/  @!P0 BRA `(.L_x_62) ;  /* 0x0000003000908947 */ /* 0x014fea0003800000 */
.L_x_121:
[----:B-1----:R-:W-:-:S04]  /*39c0*/  UIADD3 UR7, UPT, UPT, UR15, 0x1, URZ ;  /* 0x000000010f077890 */ /* 0x002fc8000fffe0ff */
[----:B------:R-:W-:-:S04]  /*39d0*/  UISETP.NE.AND UP0, UPT, UR7, 0x4, UPT ;  /* 0x000000040700788c */ /* 0x000fc8000bf05270 */
[----:B------:R-:W-:Y:S02]  /*39e0*/  USEL UR8, URZ, 0x1, UP0 ;  /* 0x00000001ff087887 */ /* 0x000fe40008000000 */
[----:B------:R-:W-:-:S04]  /*39f0*/  USEL UR7, UR7, URZ, UP0 ;  /* 0x000000ff07077287 */ /* 0x000fc80008000000 */
[----:B------:R-:W-:Y:S01]  /*3a00*/  ULEA UR6, UR7, UR5, 0x3 ;  /* 0x0000000507067291 */ /* 0x000fe2000f8e18ff */
[----:B------:R-:W-:-:S04]  /*3a10*/  LOP3.LUT R2, R11, UR8, RZ, 0x3c, !PT ;  /* 0x000000080b027c12 */ /* 0x000fc8000f8e3cff */
[----:B--2---:R-:W-:-:S04]  /*3a20*/  SHF.L.U32 R3, R2, 0x1f, RZ ;  /* 0x0000001f02037819 */ /* 0x004fc800000006ff */
[----:B------:R-:W1:Y:S02]  /*3a30*/  SYNCS.PHASECHK.TRANS64.TRYWAIT P0, [UR6], R3 ;  /* 0x00000003ff0075a7 */ /* 0x000e640008001106 */
[----:B-1----:R-:W-:Y:S05]  /*3a40*/  @!P0 BRA `(.L_x_63) ;  /* 0x0000003000848947 */ /* 0x002fea0003800000 */
.L_x_123:
        /* <DEDUP_REMOVED lines=9> */
.L_x_125:
[----:B------:R-:W-:-:S04]  /*3ae0*/  UIADD3 UR7, UPT, UPT, UR7, 0x1, URZ ;  /* 0x0000000107077890 */ /* 0x000fc8000fffe0ff */
[----:B------:R-:W-:-:S04]  /*3af0*/  UISETP.NE.AND UP0, UPT, UR7, 0x4, UPT ;  /* 0x000000040700788c */ /* 0x000fc8000bf05270 */
[----:B------:R-:W-:Y:S02]  /*3b00*/  USEL UR6, URZ, 0x1, UP0 ;  /* 0x00000001ff067887 */ /* 0x000fe40008000000 */
[----:B------:R-:W-:-:S04]  /*3b10*/  USEL UR7, UR7, URZ, UP0 ;  /* 0x000000ff07077287 */ /* 0x000fc80008000000 */
[----:B------:R-:W-:Y:S01]  /*3b20*/  ULEA UR7, UR7, UR5, 0x3 ;  /* 0x0000000507077291 */ /* 0x000fe2000f8e18ff */
[----:B-1----:R-:W-:-:S04]  /*3b30*/  LOP3.LUT R3, R2, UR6, RZ, 0x3c, !PT ;  /* 0x0000000602037c12 */ /* 0x002fc8000f8e3cff */
[----:B------:R-:W-:-:S04]  /*3b40*/  SHF.L.U32 R3, R3, 0x1f, RZ ;  /* 0x0000001f03037819 */ /* 0x000fc800000006ff */
[----:B------:R-:W1:Y:S02]  /*3b50*/  SYNCS.PHASECHK.TRANS64.TRYWAIT P0, [UR7], R3 ;  /* 0x00000003ff0075a7 */ /* 0x000e640008001107 */
[----:B-1----:R-:W-:Y:S05]  /*3b60*/  @!P0 BRA `(.L_x_65) ;  /* 0x00000030006c8947 */ /* 0x002fea0003800000 */
.L_x_127:
[----:B------:R-:W-:Y:S01]  /*3b70*/  NOP ;  /* 0x0000000000007918 */ /* 0x000fe20000000000 */
[----:B-1----:R-:W1:Y:S01]  /*3b80*/  LDS R0, [UR4+0x14] ;  /* 0x00001404ff007984 */ /* 0x002e620008000800 */
[----:B------:R-:W-:Y:S01]  /*3b90*/  ULOP3.LUT UR6, UR16, 0xffff, URZ, 0xc0, !UPT ;  /* 0x0000ffff10067892 */ /* 0x000fe2000f8ec0ff */
[----:B------:R-:W-:Y:S01]  /*3ba0*/  UMOV UR8, 0xffff ;  /* 0x0000ffff00087882 */ /* 0x000fe20000000000 */
[----:B------:R-:W-:Y:S02]  /*3bb0*/  UMOV UR5, 0x1 ;  /* 0x0000000100057882 */ /* 0x000fe40000000000 */
[----:B------:R-:W-:-:S04]  /*3bc0*/  USHF.R.U32.HI UR6, URZ, 0x5, UR6 ;  /* 0x00000005ff067899 */ /* 0x000fc80008011606 */
[----:B------:R-:W-:Y:S02]  /*3bd0*/  USHF.L.U32 UR8, UR8, UR6, URZ ;  /* 0x0000000608087299 */ /* 0x000fe400080006ff */
[----:B------:R-:W-:-:S04]  /*3be0*/  USHF.L.U32 UR5, UR5, UR6, URZ ;  /* 0x0000000605057299 */ /* 0x000fc800080006ff */
[----:B-1----:R-:W-:-:S04]  /*3bf0*/  LOP3.LUT R0, R0, UR8, RZ, 0xc0, !PT ;  /* 0x0000000800007c12 */ /* 0x002fc8000f8ec0ff */
[----:B------:R-:W-:-:S13]  /*3c00*/  ISETP.NE.AND P0, PT, R0, UR8, PT ;  /* 0x0000000800007c0c */ /* 0x000fda000bf05270 */
[----:B------:R-:W-:Y:S05]  /*3c10*/  @P0 BRA `(.L_x_66) ;  /* 0x0000000000580947 */ /* 0x000fea0003800000 */
[----:B------:R-:W1:Y:S02]  /*3c20*/  LDS R0, [UR4+0x18] ;  /* 0x00001804ff007984 */ /* 0x000e640008000800 */
[----:B-1----:R-:W-:-:S04]  /*3c30*/  LOP3.LUT R0, R0, UR5, RZ, 0xc0, !PT ;  /* 0x0000000500007c12 */ /* 0x002fc8000f8ec0ff */
[----:B------:R-:W-:-:S13]  /*3c40*/  ISETP.NE.AND P0, PT, R0, UR5, PT ;  /* 0x0000000500007c0c */ /* 0x000fda000bf05270 */
[----:B------:R-:W-:Y:S05]  /*3c50*/  @P0 BRA `(.L_x_67) ;  /* 0x00000000003c0947 */ /* 0x000fea0003800000 */
[----:B------:R-:W1:Y:S01]  /*3c60*/  S2R R2, SR_LANEID ;  /* 0x0000000000027919 */ /* 0x000e620000000000 */
[----:B------:R-:W-:Y:S01]  /*3c70*/  ULOP3.LUT UR8, URZ, UR8, URZ, 0x33, !UPT ;  /* 0x00000008ff087292 */ /* 0x000fe2000f8e33ff */
[----:B------:R-:W-:Y:S01]  /*3c80*/  LOP3.LUT R4, RZ, UR5, RZ, 0x33, !PT ;  /* 0x00000005ff047c12 */ /* 0x000fe2000f8e33ff */
[----:B------:R-:W-:Y:S02]  /*3c90*/  VOTEU.ANY UR7, UPT, PT ;  /* 0x0000000000077886 */ /* 0x000fe400038e0100 */
[----:B------:R-:W-:Y:S01]  /*3ca0*/  UFLO.U32 UR7, UR7 ;  /* 0x00000007000772bd */ /* 0x000fe200080e0000 */
[----:B------:R-:W2:Y:S01]  /*3cb0*/  REDUX UR5, R4 ;  /* 0x00000000040573c4 */ /* 0x000ea20000000000 */
[----:B------:R-:W-:-:S06]  /*3cc0*/  IMAD.U32 R0, RZ, RZ, UR8 ;  /* 0x00000008ff007e24 */ /* 0x000fcc000f8e00ff */
[----:B------:R4:W-:Y:S01]  /*3cd0*/  UTCATOMSWS.AND URZ, UR8 ;  /* 0x0000000800ff79e3 */ /* 0x0009e20008000000 */
[----:B------:R-:W3:Y:S01]  /*3ce0*/  REDUX UR6, R0 ;  /* 0x00000000000673c4 */ /* 0x000ee20000000000 */
[----:B-1----:R-:W-:Y:S01]  /*3cf0*/  ISETP.EQ.U32.AND P0, PT, R2, UR7, PT ;  /* 0x0000000702007c0c */ /* 0x002fe2000bf02070 */
[----:B--2---:R-:W-:Y:S01]  /*3d00*/  IMAD.U32 R2, RZ, RZ, UR5 ;  /* 0x00000005ff027e24 */ /* 0x004fe2000f8e00ff */
[----:B---3--:R-:W-:-:S11]  /*3d10*/  MOV R3, UR6 ;  /* 0x0000000600037c02 */ /* 0x008fd60008000f00 */
[----:B------:R4:W-:Y:S04]  /*3d20*/  @P0 ATOMS.AND RZ, [UR4+0x14], R3 ;  /* 0x00001403ffff098c */ /* 0x0009e8000a800004 */
[----:B------:R4:W-:Y:S01]  /*3d30*/  @P0 ATOMS.AND RZ, [UR4+0x18], R2 ;  /* 0x00001802ffff098c */ /* 0x0009e2000a800004 */
[----:B------:R-:W-:Y:S05]  /*3d40*/  BRA `(.L_x_68) ;  /* 0x0000000000147947 */ /* 0x000fea0003800000 */
.L_x_67:
[----:B------:R-:W-:Y:S02]  /*3d50*/  MOV R2, 0x3d70 ;  /* 0x00003d7000027802 */ /* 0x000fe40000000f00 */
[----:B---3-5:R-:W-:Y:S05]  /*3d60*/  CALL.REL.NOINC `($__internal_0_$__cuda_sm10x_tcgen05_guardrail_trap_col_being_dealloced_not_returned_by_alloc) ;  /* 0x0000003000887944 */ /* 0x028fea0003c00000 */
[----:B------:R-:W-:Y:S05]  /*3d70*/  BRA `(.L_x_68) ;  /* 0x0000000000087947 */ /* 0x000fea0003800000 */
.L_x_66:
[----:B------:R-:W-:Y:S02]  /*3d80*/  MOV R2, 0x3da0 ;  /* 0x00003da000027802 */ /* 0x000fe40000000f00 */
[----:B---3-5:R-:W-:Y:S05]  /*3d90*/  CALL.REL.NOINC `($__internal_2_$__cuda_sm10x_tcgen05_guardrail_trap_unallocated_columns_being_dealloced) ;  /* 0x0000003000947944 */ /* 0x028fea0003c00000 */
.L_x_68:
[----:B------:R-:W-:Y:S01]  /*3da0*/  NOP ;  /* 0x0000000000007918 */ /* 0x000fe20000000000 */
[----:B----4-:R-:W-:Y:S05]  /*3db0*/  EXIT ;  /* 0x000000000000794d */ /* 0x010fea0003800000 */
.L_x_50:
[----:B------:R-:W-:-:S09]  /*3dc0*/  UISETP.NE.OR UP2, UPT, UR8, 0x3, !UP2 ;  /* 0x000000030800788c */ /* 0x000fd2000d745670 */
[----:B------:R-:W-:Y:S05]  /*3dd0*/  BRA.U UP2, `(.L_x_69) ;  /* 0x0000000902c87547 */ /* 0x000fea000b800000 */
[----:B------:R-:W1:Y:S01]  /*3de0*/  LDCU.64 UR6, c[0x0][0x888] ;  /* 0x00011100ff0677ac */ /* 0x000e620008000a00 */
[----:B------:R-:W2:Y:S01]  /*3df0*/  LDC R0, c[0x0][0xb30] ;  /* 0x0002cc00ff007b82 */ /* 0x000ea20000000800 */
[----:B------:R-:W-:Y:S01]  /*3e00*/  IMAD.MOV.U32 R30, RZ, RZ, 0x1 ;  /* 0x00000001ff1e7424 */ /* 0x000fe200078e00ff */
[----:B------:R-:W-:Y:S01]  /*3e10*/  CS2R R28, SRZ ;  /* 0x00000000001c7805 */ /* 0x000fe2000001ff00 */
[----:B------:R-:W4:Y:S01]  /*3e20*/  LDCU.64 UR4, c[0x0][0x890] ;  /* 0x00011200ff0477ac */ /* 0x000f220008000a00 */
[----:B------:R-:W-:Y:S01]  /*3e30*/  IMAD.MOV.U32 R25, RZ, RZ, 0x1000 ;  /* 0x00001000ff197424 */ /* 0x000fe200078e00ff */
[----:B------:R-:W-:-:S03]  /*3e40*/  UMOV UR8, 0x400 ;  /* 0x0000040000087882 */ /* 0x000fc60000000000 */
[----:B------:R-:W3:Y:S01]  /*3e50*/  LDC R19, c[0x0][0x370] ;  /* 0x0000dc00ff137b82 */ /* 0x000ee20000000800 */
[----:B------:R-:W-:-:S07]  /*3e60*/  UPLOP3.LUT UP1, UPT, UPT, UPT, UPT, 0x40, 0x4 ;  /* 0x000000000004789c */ /* 0x000fce0003f2e870 */
[----:B------:R-:W3:Y:S01]  /*3e70*/  LDC R2, c[0x0][0xb0c] ;  /* 0x0002c300ff027b82 */ /* 0x000ee20000000800 */
[----:B-1----:R-:W-:Y:S02]  /*3e80*/  UISETP.NE.U32.AND UP2, UPT, UR6, URZ, UPT ;  /* 0x000000ff0600728c */ /* 0x002fe4000bf45070 */
[----:B------:R-:W-:Y:S02]  /*3e90*/  ULEA UR6, UR37, UR8, 0x18 ;  /* 0x0000000825067291 */ /* 0x000fe4000f8ec0ff */
[----:B------:R-:W-:Y:S02]  /*3ea0*/  UISETP.NE.AND.EX UP2, UPT, UR7, URZ, UPT, UP2 ;  /* 0x000000ff0700728c */ /* 0x000fe4000bf45320 */
[----:B------:R-:W-:Y:S01]  /*3eb0*/  UIADD3 UR7, UPT, UPT, UR6, 0x60, URZ ;  /* 0x0000006006077890 */ /* 0x000fe2000fffe0ff */
[----:B------:R-:W1:Y:S01]  /*3ec0*/  LDC R18, c[0x0][0xb20] ;  /* 0x0002c800ff127b82 */ /* 0x000e620000000800 */
[----:B----4-:R-:W-:Y:S01]  /*3ed0*/  UISETP.NE.U32.AND UP3, UPT, UR4, URZ, UPT ;  /* 0x000000ff0400728c */ /* 0x010fe2000bf65070 */
[----:B--2---:R-:W-:Y:S01]  /*3ee0*/  ISETP.NE.AND P1, PT, R0, 0x1, PT ;  /* 0x000000010000780c */ /* 0x004fe20003f25270 */
[----:B------:R-:W-:-:S02]  /*3ef0*/  UPRMT UR37, UR37, 0x654, UR7 ;  /* 0x0000065425257896 */ /* 0x000fc40008000007 */
[----:B------:R-:W-:-:S03]  /*3f00*/  UISETP.NE.AND.EX UP3, UPT, UR5, URZ, UPT, UP3 ;  /* 0x000000ff0500728c */ /* 0x000fc6000bf65330 */
[----:B------:R-:W2:Y:S08]  /*3f10*/  LDC.64 R32, c[0x0][0x348] ;  /* 0x0000d200ff207b82 */ /* 0x000eb00000000a00 */
[----:B------:R-:W4:Y:S08]  /*3f20*/  LDC.64 R16, c[0x0][0xb10] ;  /* 0x0002c400ff107b82 */ /* 0x000f300000000a00 */
[----:B------:R-:W1:Y:S08]  /*3f30*/  LDC.64 R6, c[0x0][0xb18] ;  /* 0x0002c600ff067b82 */ /* 0x000e700000000a00 */
[----:B------:R-:W1:Y:S08]  /*3f40*/  LDC.64 R4, c[0x0][0xb28] ;  /* 0x0002ca00ff047b82 */ /* 0x000e700000000a00 */
[----:B---3--:R-:W1:Y:S02]  /*3f50*/  LDC R24, c[0x0][0x374] ;  /* 0x0000dd00ff187b82 */ /* 0x008e640000000800 */
.L_x_77:
[C---:B------:R-:W-:Y:S02]  /*3f60*/  LEA R0, R29.reuse, UR6, 0x3 ;  /* 0x000000061d007c11 */ /* 0x040fe4000f8e18ff */
[----:B------:R-:W-:Y:S02]  /*3f70*/  SHF.L.U32 R3, R28, 0x1f, RZ ;  /* 0x0000001f1c037819 */ /* 0x000fe400000006ff */
[----:B------:R-:W-:Y:S02]  /*3f80*/  LEA R20, R29, UR6, 0x4 ;  /* 0x000000061d147c11 */ /* 0x000fe4000f8e20ff */
[----:B---3--:R-:W3:Y:S02]  /*3f90*/  SYNCS.PHASECHK.TRANS64.TRYWAIT P0, [R0+URZ+0x80], R3 ;  /* 0x00008003000075a7 */ /* 0x008ee400080011ff */
[----:B---3--:R-:W-:Y:S05]  /*3fa0*/  @!P0 BRA `(.L_x_70) ;  /* 0x0000002c00748947 */ /* 0x008fea0003800000 */
.L_x_128:
[----:B------:R-:W-:Y:S01]  /*3fb0*/  ISETP.GE.AND P0, PT, R40, 0x1, PT ;  /* 0x000000012800780c */ /* 0x000fe20003f06270 */
[----:B------:R-:W1:Y:S01]  /*3fc0*/  LDS.128 R20, [R20+0x110] ;  /* 0x0001100014147984 */ /* 0x000e620000000c00 */
[----:B------:R-:W-:Y:S01]  /*3fd0*/  ISETP.NE.U32.AND P4, PT, RZ, UR4, PT ;  /* 0x00000004ff007c0c */ /* 0x000fe2000bf85070 */
[----:B---3--:R-:W-:Y:S01]  /*3fe0*/  VIADD R0, R0, 0x90 ;  /* 0x0000009000007836 */ /* 0x008fe20000000000 */
[----:B------:R-:W-:Y:S02]  /*3ff0*/  SHF.L.U32 R26, R30, 0x1f, RZ ;  /* 0x0000001f1e1a7819 */ /* 0x000fe400000006ff */
[----:B------:R-:W-:Y:S02]  /*4000*/  ISETP.NE.AND.EX P4, PT, RZ, UR5, PT, P4 ;  /* 0x00000005ff007c0c */ /* 0x000fe4000bf85340 */
[----:B------:R-:W-:Y:S01]  /*4010*/  PRMT R0, RZ, 0x654, R0 ;  /* 0x00000654ff007816 */ /* 0x000fe20000000000 */
[----:B------:R-:W-:Y:S01]  /*4020*/  @!PT LDS RZ, [RZ] ;  /* 0x00000000fffff984 */ /* 0x000fe20000000800 */
[----:B------:R-:W-:Y:S01]  /*4030*/  @!PT LDS RZ, [RZ] ;  /* 0x00000000fffff984 */ /* 0x000fe20000000800 */
[----:B------:R-:W-:Y:S01]  /*4040*/  @!PT LDS RZ, [RZ] ;  /* 0x00000000fffff984 */ /* 0x000fe20000000800 */
[----:B------:R-:W-:Y:S01]  /*4050*/  @!PT LDS RZ, [RZ] ;  /* 0x00000000fffff984 */ /* 0x000fe20000000800 */
[----:B------:R3:W-:Y:S06]  /*4060*/  MEMBAR.ALL.CTA ;  /* 0x0000000000007992 */ /* 0x0007ec0000008000 */
[----:B---3--:R-:W3:Y:S02]  /*4070*/  FENCE.VIEW.ASYNC.S ;  /* 0x00000000000073c6 */ /* 0x008ee40000000000 */
[----:B---3--:R3:W-:Y:S01]  /*4080*/  SYNCS.ARRIVE.TRANS64.RED.A1T0 RZ, [R0+URZ], RZ ;  /* 0x000000ff00ff79a7 */ /* 0x0087e200081004ff */
[----:B-1----:R-:W-:Y:S11]  /*4090*/  LOP3.LUT P3, RZ, R22, 0x1, RZ, 0xc0, !PT ;  /* 0x0000000116ff7812 */ /* 0x002ff6000786c0ff */
[----:B------:R-:W-:Y:S02]  /*40a0*/  @!UPT UIADD3 URZ, UPT, UPT, URZ, URZ, URZ ;  /* 0x000000fffffff290 */ /* 0x000fe4000fffe0ff */
[----:B------:R-:W-:Y:S02]  /*40b0*/  @P3 MOV R13, R20 ;  /* 0x00000014000d3202 */ /* 0x000fe40000000f00 */
[----:B------:R-:W-:Y:S01]  /*40c0*/  @P3 LOP3.LUT R8, R21, 0xffff, RZ, 0xc0, !PT ;  /* 0x0000ffff15083812 */ /* 0x000fe200078ec0ff */
[----:B---3--:R-:W-:Y:S06]  /*40d0*/  @!P0 BRA `(.L_x_71) ;  /* 0x0000000000a48947 */ /* 0x008fec0003800000 */
[----:B------:R-:W-:Y:S01]  /*40e0*/  IMAD.HI.U32 R31, R24, R7, RZ ;  /* 0x00000007181f7227 */ /* 0x000fe200078e00ff */
[----:B------:R-:W-:Y:S02]  /*40f0*/  ISETP.NE.AND P0, PT, R6, 0x1, PT ;  /* 0x000000010600780c */ /* 0x000fe40003f05270 */
[----:B------:R-:W-:Y:S01]  /*4100*/  ISETP.NE.AND P2, PT, R40, 0x1, PT ;  /* 0x000000012800780c */ /* 0x000fe20003f45270 */
[----:B----4-:R-:W-:Y:S01]  /*4110*/  IMAD.HI.U32 R34, R19, R16, RZ ;  /* 0x0000001013227227 */ /* 0x010fe200078e00ff */
[----:B------:R-:W-:Y:S02]  /*4120*/  SHF.R.U32.HI R31, RZ, R18, R31 ;  /* 0x00000012ff1f7219 */ /* 0x000fe4000001161f */
[----:B------:R-:W-:Y:S01]  /*4130*/  ISETP.NE.AND P5, PT, R2, 0x1, PT ;  /* 0x000000010200780c */ /* 0x000fe20003fa5270 */
[----:B------:R-:W-:Y:S01]  /*4140*/  IMAD.HI.U32 R36, R13, R16, RZ ;  /* 0x000000100d247227 */ /* 0x000fe200078e00ff */
[----:B------:R-:W-:Y:S02]  /*4150*/  SHF.R.U32.HI R34, RZ, R17, R34 ;  /* 0x00000011ff227219 */ /* 0x000fe40000011622 */
[----:B------:R-:W-:Y:S01]  /*4160*/  SEL R3, R24, R31, !P0 ;  /* 0x0000001f18037207 */ /* 0x000fe20004000000 */
[C---:B------:R-:W-:Y:S01]  /*4170*/  IMAD.HI.U32 R31, R8.reuse, R7, RZ ;  /* 0x00000007081f7227 */ /* 0x040fe200078e00ff */
[----:B------:R-:W-:Y:S02]  /*4180*/  SEL R11, R19, R34, !P5 ;  /* 0x00000022130b7207 */ /* 0x000fe40006800000 */
[----:B------:R-:W-:Y:S01]  /*4190*/  SHF.R.U32.HI R36, RZ, R17, R36 ;  /* 0x00000011ff247219 */ /* 0x000fe20000011624 */
[----:B------:R-:W-:Y:S01]  /*41a0*/  IMAD.HI.U32 R38, R3, R4, RZ ;  /* 0x0000000403267227 */ /* 0x000fe200078e00ff */
[----:B------:R-:W-:Y:S03]  /*41b0*/  SHF.R.U32.HI R31, RZ, R18, R31 ;  /* 0x00000012ff1f7219 */ /* 0x000fe6000001161f */
[----:B------:R-:W-:Y:S01]  /*41c0*/  IMAD.HI.U32 R34, R11, R4, RZ ;  /* 0x000000040b227227 */ /* 0x000fe200078e00ff */
[----:B------:R-:W-:Y:S02]  /*41d0*/  @P2 SHF.R.U32.HI R3, RZ, R5, R38 ;  /* 0x00000005ff032219 */ /* 0x000fe40000011626 */
[----:B------:R-:W-:Y:S02]  /*41e0*/  SEL R9, R8, R31, !P0 ;  /* 0x0000001f08097207 */ /* 0x000fe40004000000 */
[----:B------:R-:W-:Y:S01]  /*41f0*/  @P2 SHF.R.U32.HI R11, RZ, R5, R34 ;  /* 0x00000005ff0b2219 */ /* 0x000fe20000011622 */
[C---:B------:R-:W-:Y:S01]  /*4200*/  IMAD R10, R40.reuse, R3, RZ ;  /* 0x00000003280a7224 */ /* 0x040fe200078e02ff */
[----:B------:R-:W-:Y:S01]  /*4210*/  SEL R3, R13, R36, !P5 ;  /* 0x000000240d037207 */ /* 0x000fe20006800000 */
[C---:B------:R-:W-:Y:S03]  /*4220*/  IMAD.HI.U32 R14, R9.reuse, R4, RZ ;  /* 0x00000004090e7227 */ /* 0x040fe600078e00ff */
[----:B------:R-:W-:Y:S01]  /*4230*/  ISETP.GE.AND P0, PT, R9, R10, PT ;  /* 0x0000000a0900720c */ /* 0x000fe20003f06270 */
[C---:B------:R-:W-:Y:S01]  /*4240*/  IMAD R12, R40.reuse, R11, RZ ;  /* 0x0000000b280c7224 */ /* 0x040fe200078e02ff */
[-C--:B------:R-:W-:Y:S04]  /*4250*/  SHF.R.U32.HI R14, RZ, R5.reuse, R14 ;  /* 0x00000005ff0e7219 */ /* 0x080fe8000001160e */
[----:B------:R-:W-:Y:S02]  /*4260*/  ISETP.GE.OR P0, PT, R3, R12, P0 ;  /* 0x0000000c0300720c */ /* 0x000fe40000706670 */
[----:B------:R-:W-:Y:S05]  /*4270*/  SEL R15, R9, R14, !P2 ;  /* 0x0000000e090f7207 */ /* 0x000fea0005000000 */
[----:B------:R-:W-:Y:S04]  /*4280*/  IMAD.MOV R14, RZ, RZ, -R15 ;  /* 0x000000ffff0e7224 */ /* 0x000fe800078e0a0f */
[----:B------:R-:W-:Y:S02]  /*4290*/  IMAD R14, R40, R14, R9 ;  /* 0x0000000e280e7224 */ /* 0x000fe400078e0209 */
[C---:B------:R-:W-:Y:S05]  /*42a0*/  @!P0 IMAD.HI.U32 R10, R3.reuse, R4, RZ ;  /* 0x00000004030a8227 */ /* 0x040fea00078e00ff */
[----:B------:R-:W-:Y:S04]  /*42b0*/  @!P0 SHF.R.U32.HI R10, RZ, R5, R10 ;  /* 0x00000005ff0a8219 */ /* 0x000fe8000001160a */
[----:B------:R-:W-:Y:S01]  /*42c0*/  @!P0 SEL R0, R3, R10, !P2 ;  /* 0x0000000a03008207 */ /* 0x000fe20005000000 */
[----:B------:R-:W-:Y:S03]  /*42d0*/  IMAD.MOV R10, RZ, RZ, -R3 ;  /* 0x000000ffff0a7224 */ /* 0x000fe600078e0a03 */
[----:B------:R-:W-:Y:S01]  /*42e0*/  @!P0 IADD3 R15, PT, PT, R15, -R0, RZ ;  /* 0x800000000f0f8210 */ /* 0x000fe20007ffe0ff */
[----:B------:R-:W-:Y:S01]  /*42f0*/  @!P0 IMAD R0, R11, R14, R0 ;  /* 0x0000000e0b008224 */ /* 0x000fe200078e0200 */
[----:B------:R-:W-:Y:S01]  /*4300*/  IADD3 R11, PT, PT, -R9, RZ, RZ ;  /* 0x000000ff090b7210 */ /* 0x000fe20007ffe1ff */
[----:B------:R-:W-:Y:S02]  /*4310*/  IMAD R13, R2, R10, R13 ;  /* 0x0000000a020d7224 */ /* 0x000fe400078e020d */
[----:B------:R-:W-:Y:S02]  /*4320*/  @!P0 IMAD R9, R15, R40, R3 ;  /* 0x000000280f098224 */ /* 0x000fe400078e0203 */
[----:B------:R-:W-:Y:S02]  /*4330*/  @!P0 IMAD.MOV.U32 R3, RZ, RZ, R0 ;  /* 0x000000ffff038224 */ /* 0x000fe400078e0000 */
[----:B------:R-:W-:Y:S02]  /*4340*/  IMAD R8, R6, R11, R8 ;  /* 0x0000000b06087224 */ /* 0x000fe400078e0208 */
[----:B------:R-:W-:Y:S02]  /*4350*/  IMAD R13, R3, R2, R13 ;  /* 0x00000002030d7224 */ /* 0x000fe400078e020d */
[----:B------:R-:W-:Y:S02]  /*4360*/  IMAD R8, R9, R6, R8 ;  /* 0x0000000609087224 */ /* 0x000fe400078e0208 */
.L_x_71:
[----:B------:R-:W-:Y:S05]  /*4370*/  BRA.U UP1, `(.L_x_72) ;  /* 0x0000000101107547 */ /* 0x000fea000b800000 */
[----:B------:R-:W-:Y:S04]  /*4380*/  MOV R0, UR13 ;  /* 0x0000000d00007c02 */ /* 0x000fe80008000f00 */
[----:B------:R-:W-:Y:S04]  /*4390*/  SHF.L.U32 R3, R0, 0x1f, RZ ;  /* 0x0000001f00037819 */ /* 0x000fe800000006ff */
[----:B------:R-:W1:Y:S02]  /*43a0*/  SYNCS.PHASECHK.TRANS64.TRYWAIT P0, [UR6+0x78], R3 ;  /* 0x00007803ff0075a7 */ /* 0x000e640008001106 */
[----:B-1----:R-:W-:Y:S05]  /*43b0*/  @!P0 BRA `(.L_x_73) ;  /* 0x0000002800848947 */ /* 0x002fea0003800000 */
.L_x_72:
[----:B------:R-:W-:Y:S05]  /*43c0*/  BRA.U !UP3, `(.L_x_74) ;  /* 0x000000010b347547 */ /* 0x000fea000b800000 */
[----:B------:R-:W-:Y:S01]  /*43d0*/  UPLOP3.LUT UP0, UPT, UPT, UPT, UP2, 0x80, 0x8 ;  /* 0x000000000008789c */ /* 0x000fe20003f0f020 */
[----:B-1----:R-:W-:Y:S02]  /*43e0*/  HFMA2 R0, -RZ, RZ, 0, 5.9604644775390625e-08 ;  /* 0x00000001ff007431 */ /* 0x002fe400000001ff */
[----:B------:R-:W-:Y:S03]  /*43f0*/  IMAD.MOV.U32 R98, RZ, RZ, 0x1 ;  /* 0x00000001ff627424 */ /* 0x000fe600078e00ff */
[----:B------:R-:W-:Y:S05]  /*4400*/  PLOP3.LUT P0, PT, PT, PT, UP0, 0x80, 0x8 ;  /* 0x000000000008781c */ /* 0x000fea0003f0f008 */
[----:B------:R-:W1:Y:S01]  /*4410*/  @UP0 LDCU.64 UR8, c[0x0][0x888] ;  /* 0x00011100ff0807ac */ /* 0x000e620008000a00 */
[----:B------:R-:W-:Y:S07]  /*4420*/  @UP0 UIMAD UR7, UR36, UR4, URZ ;  /* 0x00000004240702a4 */ /* 0x000fee000f8e02ff */
[----:B------:R-:W-:Y:S01]  /*4430*/  @!P0 PRMT R98, R0, 0x7610, R98 ;  /* 0x0000761000628816 */ /* 0x000fe20000000062 */
[----:B-1----:R-:W-:Y:S03]  /*4440*/  @UP0 UIMAD.WIDE UR8, UR7, 0x4, UR8 ;  /* 0x00000004070808a5 */ /* 0x002fe6000f8e0208 */
[----:B------:R-:W1:Y:S03]  /*4450*/  @!UP0 LDCU UR7, c[0x0][0x880] ;  /* 0x00011000ff0787ac */ /* 0x000e660008000800 */
[----:B------:R-:W-:Y:S01]  /*4460*/  IMAD.U32 R10, RZ, RZ, UR8 ;  /* 0x00000008ff0a7e24 */ /* 0x000fe2000f8e00ff */
[----:B------:R-:W-:Y:S05]  /*4470*/  MOV R11, UR9 ;  /* 0x00000009000b7c02 */ /* 0x000fea0008000f00 */
[----:B-----5:R3:W5:Y:S02]  /*4480*/  @P0 LDG.E R48, desc[UR40][R10.64] ;  /* 0x000000280a300981 */ /* 0x020764000c1e1900 */
[----:B-1-3--:R-:W-:Y:S07]  /*4490*/  @!P0 IMAD.U32 R48, RZ, RZ, UR7 ;  /* 0x00000007ff308e24 */ /* 0x00afee000f8e00ff */
.L_x_74:
[----:B-----5:R-:W-:Y:S01]  /*44a0*/  @!P4 ISETP.EQ.AND P5, PT, R48, RZ, PT ;  /* 0x000000ff3000c20c */ /* 0x020fe20003fa2270 */
[----:B------:R-:W-:Y:S01]  /*44b0*/  @!UPT UIADD3 URZ, UPT, UPT, URZ, URZ, URZ ;  /* 0x000000fffffff290 */ /* 0x000fe2000fffe0ff */
[----:B------:R-:W-:Y:S11]  /*44c0*/  @!P4 BRA `(.L_x_75) ;  /* 0x000000000014c947 */ /* 0x000ff60003800000 */
[----:B------:R-:W-:Y:S02]  /*44d0*/  LOP3.LUT P0, RZ, R98, 0xff, RZ, 0xc0, !PT ;  /* 0x000000ff62ff7812 */ /* 0x000fe4000780c0ff */
[----:B------:R-:W-:Y:S04]  /*44e0*/  PLOP3.LUT P5, PT, PT, PT, UP0, 0x80, 0x8 ;  /* 0x000000000008781c */ /* 0x000fe80003faf008 */
[----:B------:R-:W-:Y:S07]  /*44f0*/  PLOP3.LUT P5, PT, P5, PT, PT, 0x8, 0x80 ;  /* 0x000000000080781c */ /* 0x000fee0002fae170 */
[----:B------:R-:W-:Y:S11]  /*4500*/  @P0 ISETP.EQ.AND P5, PT, R48, RZ, PT ;  /* 0x000000ff3000020c */ /* 0x000ff60003fa2270 */
[----:B------:R-:W-:Y:S02]  /*4510*/  @!UPT UIADD3 URZ, UPT, UPT, URZ, URZ, URZ ;  /* 0x000000fffffff290 */ /* 0x000fe4000fffe0ff */
.L_x_75:
[----:B------:R-:W3:Y:S01]  /*4520*/  SYNCS.PHASECHK.TRANS64.TRYWAIT P4, [UR6+0x68], R26 ;  /* 0x0000681aff0075a7 */ /* 0x000ee20008081106 */
[----:B------:R-:W-:Y:S01]  /*4530*/  @P3 SHF.R.U32.HI R27, RZ, 0x10, R21 ;  /* 0x00000010ff1b3819 */ /* 0x000fe20000011615 */
[----:B------:R-:W-:Y:S01]  /*4540*/  VIADD R29, R29, 0x1 ;  /* 0x000000011d1d7836 */ /* 0x000fe20000000000 */
[----:B------:R-:W5:Y:S08]  /*4550*/  LDC.64 R14, c[0x0][0xb10] ;  /* 0x0002c400ff0e7b82 */ /* 0x000f700000000a00 */
[----:B------:R-:W2:Y:S08]  /*4560*/  LDC.64 R10, c[0x0][0xb18] ;  /* 0x0002c600ff0a7b82 */ /* 0x000eb00000000a00 */
[----:B-1----:R-:W1:Y:S08]  /*4570*/  @!P1 LDC R0, c[0x0][0xb20] ;  /* 0x0002c800ff009b82 */ /* 0x002e700000000800 */
[----:B------:R-:W4:Y:S01]  /*4580*/  @!P1 LDC R3, c[0x0][0xb0c] ;  /* 0x0002c300ff039b82 */ /* 0x000f220000000800 */
[----:B-----5:R-:W-:Y:S05]  /*4590*/  @!P1 IMAD.HI.U32 R14, R13, R14, RZ ;  /* 0x0000000e0d0e9227 */ /* 0x020fea00078e00ff */
[----:B------:R-:W-:Y:S01]  /*45a0*/  @!P1 SHF.R.U32.HI R14, RZ, R15, R14 ;  /* 0x0000000fff0e9219 */ /* 0x000fe2000001160e */
[----:B--2---:R-:W-:Y:S01]  /*45b0*/  @!P1 IMAD.HI.U32 R11, R8, R11, RZ ;  /* 0x0000000b080b9227 */ /* 0x004fe200078e00ff */
[----:B------:R-:W-:Y:S04]  /*45c0*/  @!P1 ISETP.NE.AND P0, PT, R10, 0x1, PT ;  /* 0x000000010a00980c */ /* 0x000fe80003f05270 */
[----:B-1----:R-:W-:Y:S02]  /*45d0*/  @!P1 SHF.R.U32.HI R9, RZ, R0, R11 ;  /* 0x00000000ff099219 */ /* 0x002fe4000001160b */
[----:B----4-:R-:W-:Y:S02]  /*45e0*/  @!P1 ISETP.NE.AND P2, PT, R3, 0x1, PT ;  /* 0x000000010300980c */ /* 0x010fe40003f45270 */
[----:B------:R-:W-:Y:S02]  /*45f0*/  @!P1 SEL R9, R8, R9, !P0 ;  /* 0x0000000908099207 */ /* 0x000fe40004000000 */
[----:B------:R-:W-:Y:S02]  /*4600*/  ELECT P0, URZ, PT ;  /* 0x0000000000ff782f */ /* 0x000fe40003800000 */
[----:B------:R-:W-:Y:S05]  /*4610*/  @!P1 SEL R14, R13, R14, !P2 ;  /* 0x0000000e0d0e9207 */ /* 0x000fea0005000000 */
[----:B------:R-:W-:Y:S02]  /*4620*/  @!P1 IMAD.IADD R0, R9, 0x1, -R14 ;  /* 0x0000000109009824 */ /* 0x000fe400078e0a0e */
[----:B------:R-:W-:Y:S02]  /*4630*/  @!P1 IMAD.IADD R9, R14, 0x1, -R9 ;  /* 0x000000010e099824 */ /* 0x000fe400078e0a09 */
[----:B------:R-:W-:Y:S02]  /*4640*/  @!P1 IMAD R13, R0, R3, R13 ;  /* 0x00000003000d9224 */ /* 0x000fe400078e020d */
[----:B------:R-:W-:Y:S01]  /*4650*/  @!P1 IMAD R8, R9, R10, R8 ;  /* 0x0000000a09089224 */ /* 0x000fe200078e0208 */
[----:B---3--:R-:W-:Y:S06]  /*4660*/  @!P4 BRA `(.L_x_76) ;  /* 0x0000002400f0c947 */ /* 0x008fec0003800000 */
.L_x_131:
[----:B------:R-:W-:Y:S01]  /*4670*/  PLOP3.LUT P5, PT, P5, P0, PT, 0xf2, 0x2f ;  /* 0x00000000002f781c */ /* 0x000fe20002fa1e72 */
[----:B------:R-:W-:Y:S01]  /*4680*/  UMOV UR14, 0x0 ;  /* 0x00000000000e7882 */ /* 0x000fe20000000000 */
[----:B------:R-:W-:Y:S01]  /*4690*/  LOP3.LUT R30, R30, 0x1, RZ, 0x3c, !PT ;  /* 0x000000011e1e7812 */ /* 0x000fe200078e3cff */
[----:B------:R-:W-:Y:S01]  /*46a0*/  UMOV UR15, 0x10000000 ;  /* 0x10000000000f7882 */ /* 0x000fe20000000000 */
[----:B------:R-:W-:Y:S01]  /*46b0*/  UMOV UR12, UR36 ;  /* 0x00000024000c7c82 */ /* 0x000fe20008000000 */
[----:B------:R-:W-:Y:S08]  /*46c0*/  @P3 R2UR UR36, R27 ;  /* 0x000000001b2432ca */ /* 0x000ff000000e0000 */
[----:B-1----:R-:W-:Y:S01]  /*46d0*/  @!P5 IADD3 R3, P0, PT, R32, 0x580, RZ ;  /* 0x000005802003d810 */ /* 0x002fe20007f1e0ff */
[----:B------:R-:W-:Y:S01]  /*46e0*/  @!P5 IMAD.SHL.U32 R97, R97, 0x40, RZ ;  /* 0x000000406161d824 */ /* 0x000fe200078e00ff */
[----:B------:R-:W-:Y:S01]  /*46f0*/  VOTEU.ALL UP1, P5 ;  /* 0x0000000000ff7886 */ /* 0x000fe20002820000 */
[----:B------:R-:W-:Y:S01]  /*4700*/  @!P5 IMAD.SHL.U32 R99, R99, 0x40, RZ ;  /* 0x000000406363d824 */ /* 0x000fe200078e00ff */
[----:B------:R-:W-:Y:S01]  /*4710*/  @!P5 R2UR UR8, R3 ;  /* 0x000000000308d2ca */ /* 0x000fe200000e0000 */
[----:B------:R-:W-:Y:S01]  /*4720*/  @!P5 IMAD.X R0, RZ, RZ, R33, P0 ;  /* 0x000000ffff00d224 */ /* 0x000fe200000e0621 */
[----:B------:R-:W-:Y:S01]  /*4730*/  @!P5 R2UR UR10, R97 ;  /* 0x00000000610ad2ca */ /* 0x000fe200000e0000 */
[----:B------:R-:W-:Y:S01]  /*4740*/  @!UP1 UIADD3 UR9, UPT, UPT, UR6, 0x60, URZ ;  /* 0x0000006006099890 */ /* 0x000fe2000fffe0ff */
[----:B------:R-:W-:Y:S01]  /*4750*/  @!P5 R2UR UR11, R99 ;  /* 0x00000000630bd2ca */ /* 0x000fe200000e0000 */
[----:B------:R-:W-:Y:S01]  /*4760*/  IMAD.IADD R97, R8, 0x1, R81 ;  /* 0x0000000108617824 */ /* 0x000fe200078e0251 */
[----:B------:R-:W-:Y:S01]  /*4770*/  @!P5 R2UR UR7, R0 ;  /* 0x000000000007d2ca */ /* 0x000fe200000e0000 */
[----:B------:R-:W-:Y:S01]  /*4780*/  IMAD.IADD R99, R13, 0x1, R96 ;  /* 0x000000010d637824 */ /* 0x000fe200078e0260 */
[C---:B------:R-:W-:Y:S04]  /*4790*/  ISETP.NE.AND P0, PT, R29.reuse, 0x2, PT ;  /* 0x000000021d00780c */ /* 0x040fe80003f05270 */
[----:B------:R-:W-:Y:S01]  /*47a0*/  SEL R3, RZ, 0x1, P0 ;  /* 0x00000001ff037807 */ /* 0x000fe20000000000 */
[----:B------:R-:W-:Y:S01]  /*47b0*/  IMAD.U32 R10, RZ, RZ, UR8 ;  /* 0x00000008ff0a7e24 */ /* 0x000fe2000f8e00ff */
[----:B------:R-:W-:Y:S01]  /*47c0*/  @!UP1 UIADD3 UR8, UPT, UPT, UR6, 0x200, URZ ;  /* 0x0000020006089890 */ /* 0x000fe2000fffe0ff */
[----:B------:R-:W-:Y:S01]  /*47d0*/  SEL R29, R29, RZ, P0 ;  /* 0x000000ff1d1d7207 */ /* 0x000fe20000000000 */
[----:B------:R-:W-:Y:S01]  /*47e0*/  VOTEU.ALL UP1, P5 ;  /* 0x0000000000ff7886 */ /* 0x000fe20002820000 */
[----:B------:R-:W-:Y:S02]  /*47f0*/  LOP3.LUT R28, R28, R3, RZ, 0x3c, !PT ;  /* 0x000000031c1c7212 */ /* 0x000fe400078e3cff */
[----:B------:R-:W-:Y:S01]  /*4800*/  IMAD.U32 R11, RZ, RZ, UR7 ;  /* 0x00000007ff0b7e24 */ /* 0x000fe2000f8e00ff */
[----:B------:R-:W-:Y:S04]  /*4810*/  @!P5 R2UR UR16, R10 ;  /* 0x000000000a10d2ca */ /* 0x000fe800000e0000 */
[----:B------:R-:W-:Y:S11]  /*4820*/  @!P5 R2UR UR17, R11 ;  /* 0x000000000b11d2ca */ /* 0x000ff600000e0000 */
[----:B------:R-:W-:Y:S02]  /*4830*/  @!UPT UIADD3 URZ, UPT, UPT, URZ, URZ, URZ ;  /* 0x000000fffffff290 */ /* 0x000fe4000fffe0ff */
[----:B------:R3:W-:Y:S01]  /*4840*/  @!UP1 UTMALDG.3D [UR8], [UR16], desc[UR14] ;  /* 0x00000e08100095b4 */ /* 0x0007e20008011000 */
[----:B------:R3:W-:Y:S01]  /*4850*/  @!P5 SYNCS.ARRIVE.TRANS64.RED.A0TR RZ, [UR6+0x60], R25 ;  /* 0x00006019ffffd9a7 */ /* 0x0007e20008300406 */
[----:B------:R-:W-:Y:S01]  /*4860*/  UPLOP3.LUT UP1, UPT, UPT, UPT, UPT, 0x80, 0x8 ;  /* 0x000000000008789c */ /* 0x000fe20003f2f070 */
[----:B------:R-:W-:Y:S01]  /*4870*/  SYNCS.ARRIVE.TRANS64.RED.A1T0 RZ, [UR37], RZ ;  /* 0x000000ffffff79a7 */ /* 0x000fe20008100425 */
[----:B------:R-:W-:Y:S09]  /*4880*/  @P3 BRA `(.L_x_77) ;  /* 0xfffffff400b43947 */ /* 0x000ff2000383ffff */
[----:B------:R-:W-:Y:S07]  /*4890*/  MOV R0, UR6 ;  /* 0x0000000600007c02 */ /* 0x000fee0008000f00 */
.L_x_78:
[----:B-1----:R-:W-:-:S04]  /*48a0*/  SHF.L.U32 R3, R30, 0x1f, RZ ;  /* 0x0000001f1e037819 */ /* 0x002fc800000006ff */
[----:B------:R1:W2:Y:S03]  /*48b0*/  SYNCS.PHASECHK.TRANS64.TRYWAIT P0, [R0+URZ+0x68], R3 ;  /* 0x00006803000075a7 */ /* 0x0002a600080011ff */
[----:B--2---:R-:W-:Y:S05]  /*48c0*/  @!P0 NANOSLEEP.SYNCS 0x989680 ;  /* 0x009896800000895d */ /* 0x004fea0003900000 */
[----:B------:R-:W2:Y:S02]  /*48d0*/  @!P0 SYNCS.PHASECHK.TRANS64 P0, [R0+URZ+0x68], R3 ;  /* 0x00006803000085a7 */ /* 0x000ea400080010ff */
[----:B--23--:R-:W-:Y:S05]  /*48e0*/  @P0 EXIT ;  /* 0x000000000000094d */ /* 0x00cfea0003800000 */
[----:B------:R-:W-:Y:S05]  /*48f0*/  BRA `(.L_x_78) ;  /* 0xfffffffc00e87947 */ /* 0x000fea000383ffff */
.L_x_69:
[----:B------:R-:W-:-:S06]  /*4900*/  UISETP.GE.AND UP1, UPT, UR8, 0x4, UPT ;  /* 0x000000040800788c */ /* 0x000fcc000bf26270 */
[----:B------:R-:W-:-:S13]  /*4910*/  PLOP3.LUT P0, PT, PT, PT, UP1, 0x80, 0x8 ;  /* 0x000000000008781c */ /* 0x000fda0003f0f018 */
[----:B------:R-:W-:Y:S05]  /*4920*/  @!P0 EXIT ;  /* 0x000000000000894d */ /* 0x000fea0003800000 */
[----:B------:R-:W-:Y:S01]  /*4930*/  BAR.SYNC.DEFER_BLOCKING 0x6, 0xa0 ;  /* 0x0182800000007b1d */ /* 0x000fe20000010000 */
[C---:B------:R-:W-:Y:S02]  /*4940*/  IMAD.SHL.U32 R5, R103.reuse, 0x40, RZ ;  /* 0x0000004067057824 */ /* 0x040fe400078e00ff */
[----:B------:R-:W-:Y:S02]  /*4950*/  HFMA2 R113, -RZ, RZ, 0, 0 ;  /* 0x00000000ff717431 */ /* 0x000fe400000001ff */
[C---:B------:R-:W-:Y:S01]  /*4960*/  IMAD.SHL.U32 R0, R103.reuse, 0x20, RZ ;  /* 0x0000002067007824 */ /* 0x040fe200078e00ff */
[----:B------:R-:W-:Y:S01]  /*4970*/  CS2R R108, SRZ ;  /* 0x00000000006c7805 */ /* 0x000fe2000001ff00 */
[----:B------:R-:W-:Y:S01]  /*4980*/  IMAD.SHL.U32 R105, R103, 0x8, RZ ;  /* 0x0000000867697824 */ /* 0x000fe200078e00ff */
[----:B------:R-:W-:Y:S01]  /*4990*/  UMOV UR43, 0x400 ;  /* 0x00000400002b7882 */ /* 0x000fe20000000000 */
[----:B------:R-:W-:Y:S01]  /*49a0*/  LOP3.LUT R2, R5, 0x180, RZ, 0xc0, !PT ;  /* 0x0000018005027812 */ /* 0x000fe200078ec0ff */
[----:B------:R-:W-:Y:S01]  /*49b0*/  ULEA UR43, UR37, UR43, 0x18 ;  /* 0x0000002b252b7291 */ /* 0x000fe2000f8ec0ff */
[----:B------:R-:W1:Y:S01]  /*49c0*/  LDC R101, c[0x0][0x370] ;  /* 0x0000dc00ff657b82 */ /* 0x000e620000000800 */
[----:B------:R-:W-:Y:S01]  /*49d0*/  LOP3.LUT R0, R0, 0xc00, RZ, 0xc0, !PT ;  /* 0x00000c0000007812 */ /* 0x000fe200078ec0ff */
[C---:B------:R-:W-:Y:S01]  /*49e0*/  IMAD.U32 R46, R103.reuse, 0x10000, RZ ;  /* 0x00010000672e7824 */ /* 0x040fe200078e00ff */
[----:B------:R-:W-:Y:S01]  /*49f0*/  LOP3.LUT R105, R2, 0x30, R105, 0xf8, !PT ;  /* 0x0000003002697812 */ /* 0x000fe200078ef869 */
[C---:B------:R-:W-:Y:S01]  /*4a00*/  IMAD.SHL.U32 R2, R103.reuse, 0x2, RZ ;  /* 0x0000000267027824 */ /* 0x040fe200078e00ff */
[--C-:B------:R-:W-:Y:S01]  /*4a10*/  LOP3.LUT R0, R0, 0x40, R5.reuse, 0xf8, !PT ;  /* 0x0000004000007812 */ /* 0x100fe200078ef805 */
[----:B------:R-:W-:Y:S01]  /*4a20*/  IMAD.SHL.U32 R104, R103, 0x10, RZ ;  /* 0x0000001067687824 */ /* 0x000fe200078e00ff */
[----:B------:R-:W-:Y:S01]  /*4a30*/  UIADD3 UR4, UPT, UPT, UR43, 0x1200, URZ ;  /* 0x000012002b047890 */ /* 0x000fe2000fffe0ff */
[----:B------:R-:W2:Y:S01]  /*4a40*/  LDC R42, c[0x0][0xb0c] ;  /* 0x0002c300ff2a7b82 */ /* 0x000ea20000000800 */
[----:B------:R-:W-:Y:S01]  /*4a50*/  LOP3.LUT R105, R105, 0x20, R2, 0x78, !PT ;  /* 0x0000002069697812 */ /* 0x000fe200078e7802 */
[----:B------:R-:W-:Y:S01]  /*4a60*/  IMAD.MOV.U32 R44, RZ, RZ, RZ ;  /* 0x000000ffff2c7224 */ /* 0x000fe200078e00ff */
[----:B------:R-:W-:Y:S01]  /*4a70*/  LOP3.LUT R0, R0, 0x200, R5, 0xf8, !PT ;  /* 0x0000020000007812 */ /* 0x000fe200078ef805 */
[----:B------:R-:W-:Y:S01]  /*4a80*/  IMAD.MOV.U32 R110, RZ, RZ, RZ ;  /* 0x000000ffff6e7224 */ /* 0x000fe200078e00ff */
[----:B------:R-:W-:Y:S01]  /*4a90*/  LOP3.LUT R46, R46, 0x600000, RZ, 0xc0, !PT ;  /* 0x006000002e2e7812 */ /* 0x000fe200078ec0ff */
[----:B------:R-:W-:Y:S01]  /*4aa0*/  IMAD.U32 R111, RZ, RZ, UR4 ;  /* 0x00000004ff6f7e24 */ /* 0x000fe2000f8e00ff */
[----:B------:R-:W4:Y:S01]  /*4ab0*/  LDS R3, [UR43+0x130] ;  /* 0x0001302bff037984 */ /* 0x000f220008000800 */
[----:B------:R-:W1:Y:S01]  /*4ac0*/  LDC R100, c[0x0][0xb20] ;  /* 0x0002c800ff647b82 */ /* 0x000e620000000800 */
[----:B------:R-:W-:Y:S01]  /*4ad0*/  LOP3.LUT R105, R0, R105, RZ, 0xfc, !PT ;  /* 0x0000006900697212 */ /* 0x000fe200078efcff */
[----:B------:R-:W1:Y:S01]  /*4ae0*/  LDCU.64 UR46, c[0x0][0x348] ;  /* 0x00006900ff2e77ac */ /* 0x000e620008000a00 */
[----:B------:R-:W-:-:S02]  /*4af0*/  LOP3.LUT R104, R104, 0x20, RZ, 0xc0, !PT ;  /* 0x0000002068687812 */ /* 0x000fc400078ec0ff */
[----:B------:R-:W-:Y:S01]  /*4b00*/  IADD3 R5, PT, PT, R105, UR43, RZ ;  /* 0x0000002b69057c10 */ /* 0x000fe2000fffe0ff */
[----:B------:R-:W1:Y:S02]  /*4b10*/  LDCU.64 UR38, c[0x0][0x888] ;  /* 0x00011100ff2677ac */ /* 0x000e640008000a00 */
[----:B------:R-:W1:Y:S01]  /*4b20*/  LDC R41, c[0x0][0xb30] ;  /* 0x0002cc00ff297b82 */ /* 0x000e620000000800 */
[----:B------:R-:W-:Y:S01]  /*4b30*/  IADD3 R104, PT, PT, -R104, 0x200, R5 ;  /* 0x0000020068687810 */ /* 0x000fe20007ffe105 */
[----:B------:R-:W-:-:S06]  /*4b40*/  UIADD3 UR42, UPT, UPT, UR43, 0x200, URZ ;  /* 0x000002002b2a7890 */ /* 0x000fcc000fffe0ff */
[----:B------:R-:W1:Y:S08]  /*4b50*/  LDC.64 R90, c[0x0][0xb10] ;  /* 0x0002c400ff5a7b82 */ /* 0x000e700000000a00 */
[----:B------:R-:W1:Y:S08]  /*4b60*/  LDC.64 R38, c[0x0][0xb18] ;  /* 0x0002c600ff267b82 */ /* 0x000e700000000a00 */
[----:B------:R-:W1:Y:S01]  /*4b70*/  LDC.64 R86, c[0x0][0x888] ;  /* 0x00022200ff567b82 */ /* 0x000e620000000a00 */
[----:B----4-:R-:W-:-:S07]  /*4b80*/  IMAD.IADD R46, R3, 0x1, R46 ;  /* 0x00000001032e7824 */ /* 0x010fce00078e022e */
[----:B------:R-:W4:Y:S08]  /*4b90*/  LDC.64 R36, c[0x0][0xb28] ;  /* 0x0002ca00ff247b82 */ /* 0x000f300000000a00 */
[----:B------:R-:W1:Y:S08]  /*4ba0*/  LDC.64 R88, c[0x0][0x890] ;  /* 0x00022400ff587b82 */ /* 0x000e700000000a00 */
[----:B------:R-:W1:Y:S08]  /*4bb0*/  LDC.64 R84, c[0x0][0x8b0] ;  /* 0x00022c00ff547b82 */ /* 0x000e700000000a00 */
[----:B------:R-:W1:Y:S08]  /*4bc0*/  LDC.64 R82, c[0x0][0x8a8] ;  /* 0x00022a00ff527b82 */ /* 0x000e700000000a00 */
[----:B--2---:R-:W1:Y:S02]  /*4bd0*/  LDC R102, c[0x0][0x374] ;  /* 0x0000dd00ff667b82 */ /* 0x004e640000000800 */
.L_x_96:
[----:B------:R-:W-:Y:S02]  /*4be0*/  LEA R0, R113, UR43, 0x3 ;  /* 0x0000002b71007c11 */ /* 0x000fe4000f8e18ff */
[----:B------:R-:W-:Y:S02]  /*4bf0*/  SHF.L.U32 R3, R109, 0x1f, RZ ;  /* 0x0000001f6d037819 */ /* 0x000fe400000006ff */
[----:B------:R-:W-:Y:S02]  /*4c00*/  LEA R16, R113, UR43, 0x4 ;  /* 0x0000002b71107c11 */ /* 0x000fe4000f8e20ff */
[----:B--2---:R-:W2:Y:S02]  /*4c10*/  SYNCS.PHASECHK.TRANS64.TRYWAIT P0, [R0+URZ+0x80], R3 ;  /* 0x00008003000075a7 */ /* 0x004ea400080011ff */
[----:B-12---:R-:W-:Y:S05]  /*4c20*/  @!P0 BRA `(.L_x_79) ;  /* 0x0000002000988947 */ /* 0x006fea0003800000 */
.L_x_132:
[----:B------:R-:W4:Y:S01]  /*4c30*/  LDC.64 R12, c[0x0][0xb10] ;  /* 0x0002c400ff0c7b82 */ /* 0x000f220000000a00 */
[----:B------:R-:W4:Y:S01]  /*4c40*/  LDS.128 R16, [R16+0x110] ;  /* 0x0001100010107984 */ /* 0x000f220000000c00 */
[----:B-1----:R-:W-:Y:S01]  /*4c50*/  ISETP.NE.AND P1, PT, R41, 0x1, PT ;  /* 0x000000012900780c */ /* 0x002fe20003f25270 */
[----:B--2---:R-:W-:Y:S01]  /*4c60*/  VIADD R0, R0, 0x90 ;  /* 0x0000009000007836 */ /* 0x004fe20000000000 */
[----:B---3--:R-:W-:Y:S04]  /*4c70*/  ISETP.GE.AND P0, PT, R40, 0x1, PT ;  /* 0x000000012800780c */ /* 0x008fe80003f06270 */
[----:B------:R-:W1:Y:S01]  /*4c80*/  LDC.64 R10, c[0x0][0xb18] ;  /* 0x0002c600ff0a7b82 */ /* 0x000e620000000a00 */
[----:B------:R-:W-:Y:S01]  /*4c90*/  PRMT R0, RZ, 0x654, R0 ;  /* 0x00000654ff007816 */ /* 0x000fe20000000000 */
[----:B------:R-:W-:Y:S01]  /*4ca0*/  @!PT LDS RZ, [RZ] ;  /* 0x00000000fffff984 */ /* 0x000fe20000000800 */
[----:B------:R-:W-:Y:S01]  /*4cb0*/  @!PT LDS RZ, [RZ] ;  /* 0x00000000fffff984 */ /* 0x000fe20000000800 */
[----:B------:R-:W-:Y:S01]  /*4cc0*/  @!PT LDS RZ, [RZ] ;  /* 0x00000000fffff984 */ /* 0x000fe20000000800 */
[----:B------:R-:W-:Y:S01]  /*4cd0*/  @!PT LDS RZ, [RZ] ;  /* 0x00000000fffff984 */ /* 0x000fe20000000800 */
[----:B------:R2:W-:Y:S06]  /*4ce0*/  MEMBAR.ALL.CTA ;  /* 0x0000000000007992 */ /* 0x0005ec0000008000 */
[----:B--2---:R-:W2:Y:S01]  /*4cf0*/  FENCE.VIEW.ASYNC.S ;  /* 0x00000000000073c6 */ /* 0x004ea20000000000 */
[----:B------:R-:W3:Y:S08]  /*4d00*/  @!P1 LDC R14, c[0x0][0xb20] ;  /* 0x0002c800ff0e9b82 */ /* 0x000ef00000000800 */
[----:B------:R-:W1:Y:S01]  /*4d10*/  @!P1 LDC R9, c[0x0][0xb0c] ;  /* 0x0002c300ff099b82 */ /* 0x000e620000000800 */
[----:B--2---:R2:W-:Y:S01]  /*4d20*/  SYNCS.ARRIVE.TRANS64.RED.A1T0 RZ, [R0+URZ], RZ ;  /* 0x000000ff00ff79a7 */ /* 0x0045e200081004ff */
[----:B----4-:R-:W-:Y:S04]  /*4d30*/  LOP3.LUT P4, RZ, R18, 0x1, RZ, 0xc0, !PT ;  /* 0x0000000112ff7812 */ /* 0x010fe8000788c0ff */
[----:B------:R-:W-:Y:S09]  /*4d40*/  P2R R112, PR, RZ, 0x10 ;  /* 0x00000010ff707803 */ /* 0x000ff20000000000 */
[----:B------:R-:W-:Y:S02]  /*4d50*/  @P4 MOV R45, R16 ;  /* 0x00000010002d4202 */ /* 0x000fe40000000f00 */
[----:B------:R-:W-:Y:S01]  /*4d60*/  @P4 LOP3.LUT R43, R17, 0xffff, RZ, 0xc0, !PT ;  /* 0x0000ffff112b4812 */ /* 0x000fe200078ec0ff */
[----:B--2---:R-:W-:Y:S06]  /*4d70*/  @!P0 BRA `(.L_x_80) ;  /* 0x0000000000a48947 */ /* 0x004fec0003800000 */
[----:B------:R-:W-:Y:S01]  /*4d80*/  IMAD.HI.U32 R21, R102, R39, RZ ;  /* 0x0000002766157227 */ /* 0x000fe200078e00ff */
[----:B------:R-:W-:Y:S02]  /*4d90*/  ISETP.NE.AND P0, PT, R38, 0x1, PT ;  /* 0x000000012600780c */ /* 0x000fe40003f05270 */
[----:B------:R-:W-:Y:S01]  /*4da0*/  ISETP.NE.AND P2, PT, R40, 0x1, PT ;  /* 0x000000012800780c */ /* 0x000fe20003f45270 */
[----:B------:R-:W-:Y:S01]  /*4db0*/  IMAD.HI.U32 R20, R101, R90, RZ ;  /* 0x0000005a65147227 */ /* 0x000fe200078e00ff */
[----:B------:R-:W-:Y:S02]  /*4dc0*/  SHF.R.U32.HI R21, RZ, R100, R21 ;  /* 0x00000064ff157219 */ /* 0x000fe40000011615 */
[----:B------:R-:W-:Y:S01]  /*4dd0*/  ISETP.NE.AND P3, PT, R42, 0x1, PT ;  /* 0x000000012a00780c */ /* 0x000fe20003f65270 */
[----:B------:R-:W-:Y:S01]  /*4de0*/  IMAD.HI.U32 R24, R45, R90, RZ ;  /* 0x0000005a2d187227 */ /* 0x000fe200078e00ff */
[----:B------:R-:W-:Y:S02]  /*4df0*/  SHF.R.U32.HI R20, RZ, R91, R20 ;  /* 0x0000005bff147219 */ /* 0x000fe40000011614 */
[----:B------:R-:W-:Y:S01]  /*4e00*/  SEL R3, R102, R21, !P0 ;  /* 0x0000001566037207 */ /* 0x000fe20004000000 */
[----:B------:R-:W-:Y:S01]  /*4e10*/  IMAD.HI.U32 R21, R43, R39, RZ ;  /* 0x000000272b157227 */ /* 0x000fe200078e00ff */
[----:B------:R-:W-:Y:S02]  /*4e20*/  SEL R7, R101, R20, !P3 ;  /* 0x0000001465077207 */ /* 0x000fe40005800000 */
[----:B------:R-:W-:Y:S01]  /*4e30*/  SHF.R.U32.HI R24, RZ, R91, R24 ;  /* 0x0000005bff187219 */ /* 0x000fe20000011618 */
[-C--:B------:R-:W-:Y:S04]  /*4e40*/  IMAD.HI.U32 R20, R3, R36.reuse, RZ ;  /* 0x0000002403147227 */ /* 0x080fe800078e00ff */
[----:B------:R-:W-:Y:S01]  /*4e50*/  IMAD.HI.U32 R22, R7, R36, RZ ;  /* 0x0000002407167227 */ /* 0x000fe200078e00ff */
[-C--:B------:R-:W-:Y:S02]  /*4e60*/  @P2 SHF.R.U32.HI R3, RZ, R37.reuse, R20 ;  /* 0x00000025ff032219 */ /* 0x080fe40000011614 */
[----:B------:R-:W-:Y:S02]  /*4e70*/  SHF.R.U32.HI R20, RZ, R100, R21 ;  /* 0x00000064ff147219 */ /* 0x000fe40000011615 */
[----:B------:R-:W-:Y:S01]  /*4e80*/  @P2 SHF.R.U32.HI R7, RZ, R37, R22 ;  /* 0x00000025ff072219 */ /* 0x000fe20000011616 */
[C---:B------:R-:W-:Y:S01]  /*4e90*/  IMAD R2, R40.reuse, R3, RZ ;  /* 0x0000000328027224 */ /* 0x040fe200078e02ff */
[----:B------:R-:W-:Y:S02]  /*4ea0*/  SEL R5, R43, R20, !P0 ;  /* 0x000000142b057207 */ /* 0x000fe40004000000 */
[----:B------:R-:W-:Y:S01]  /*4eb0*/  SEL R3, R45, R24, !P3 ;  /* 0x000000182d037207 */ /* 0x000fe20005800000 */
[----:B------:R-:W-:Y:S01]  /*4ec0*/  IMAD R4, R40, R7, RZ ;  /* 0x0000000728047224 */ /* 0x000fe200078e02ff */
[C---:B------:R-:W-:Y:S01]  /*4ed0*/  ISETP.GE.AND P0, PT, R5.reuse, R2, PT ;  /* 0x000000020500720c */ /* 0x040fe20003f06270 */
[----:B------:R-:W-:Y:S03]  /*4ee0*/  IMAD.HI.U32 R6, R5, R36, RZ ;  /* 0x0000002405067227 */ /* 0x000fe600078e00ff */
[----:B------:R-:W-:Y:S01]  /*4ef0*/  ISETP.GE.OR P0, PT, R3, R4, P0 ;  /* 0x000000040300720c */ /* 0x000fe20000706670 */
[----:B------:R-:W-:Y:S01]  /*4f00*/  IMAD.MOV R4, RZ, RZ, -R3 ;  /* 0x000000ffff047224 */ /* 0x000fe200078e0a03 */
[-C--:B------:R-:W-:Y:S03]  /*4f10*/  SHF.R.U32.HI R6, RZ, R37.reuse, R6 ;  /* 0x00000025ff067219 */ /* 0x080fe60000011606 */
[----:B------:R-:W-:Y:S01]  /*4f20*/  IMAD R45, R42, R4, R45 ;  /* 0x000000042a2d7224 */ /* 0x000fe200078e022d */
[----:B------:R-:W-:Y:S05]  /*4f30*/  SEL R15, R5, R6, !P2 ;  /* 0x00000006050f7207 */ /* 0x000fea0005000000 */
[----:B------:R-:W-:Y:S02]  /*4f40*/  IMAD.MOV R6, RZ, RZ, -R15 ;  /* 0x000000ffff067224 */ /* 0x000fe400078e0a0f */
[C---:B------:R-:W-:Y:S04]  /*4f50*/  @!P0 IMAD.HI.U32 R2, R3.reuse, R36, RZ ;  /* 0x0000002403028227 */ /* 0x040fe800078e00ff */
[----:B------:R-:W-:Y:S01]  /*4f60*/  IMAD R6, R40, R6, R5 ;  /* 0x0000000628067224 */ /* 0x000fe200078e0205 */
[----:B------:R-:W-:Y:S04]  /*4f70*/  @!P0 SHF.R.U32.HI R2, RZ, R37, R2 ;  /* 0x00000025ff028219 */ /* 0x000fe80000011602 */
[----:B------:R-:W-:Y:S02]  /*4f80*/  @!P0 SEL R0, R3, R2, !P2 ;  /* 0x0000000203008207 */ /* 0x000fe40005000000 */
[----:B------:R-:W-:Y:S02]  /*4f90*/  IADD3 R2, PT, PT, -R5, RZ, RZ ;  /* 0x000000ff05027210 */ /* 0x000fe40007ffe1ff */
[----:B------:R-:W-:Y:S01]  /*4fa0*/  @!P0 IADD3 R8, PT, PT, R15, -R0, RZ ;  /* 0x800000000f088210 */ /* 0x000fe20007ffe0ff */
[----:B------:R-:W-:Y:S02]  /*4fb0*/  @!P0 IMAD R0, R7, R6, R0 ;  /* 0x0000000607008224 */ /* 0x000fe400078e0200 */
[----:B------:R-:W-:Y:S02]  /*4fc0*/  IMAD R43, R38, R2, R43 ;  /* 0x00000002262b7224 */ /* 0x000fe400078e022b */
[----:B------:R-:W-:Y:S02]  /*4fd0*/  @!P0 IMAD R5, R8, R40, R3 ;  /* 0x0000002808058224 */ /* 0x000fe400078e0203 */
[----:B------:R-:W-:Y:S04]  /*4fe0*/  @!P0 IMAD.MOV.U32 R3, RZ, RZ, R0 ;  /* 0x000000ffff038224 */ /* 0x000fe800078e0000 */
[----:B------:R-:W-:Y:S02]  /*4ff0*/  IMAD R45, R3, R42, R45 ;  /* 0x0000002a032d7224 */ /* 0x000fe400078e022d */
[----:B------:R-:W-:Y:S07]  /*5000*/  IMAD R43, R5, R38, R43 ;  /* 0x00000026052b7224 */ /* 0x000fee00078e022b */
.L_x_80:
[----:B------:R-:W-:Y:S01]  /*5010*/  @!P1 IMAD.HI.U32 R0, R45, R12, RZ ;  /* 0x0000000c2d009227 */ /* 0x000fe200078e00ff */
[----:B-1----:R-:W-:Y:S01]  /*5020*/  @!P1 ISETP.NE.AND P0, PT, R10, 0x1, PT ;  /* 0x000000010a00980c */ /* 0x002fe20003f05270 */
[----:B------:R-:W-:Y:S01]  /*5030*/  ULOP3.LUT UP0, URZ, UR42, 0x1b0, URZ, 0xc0, !UPT ;  /* 0x000001b02aff7892 */ /* 0x000fe2000f80c0ff */
[----:B------:R-:W-:Y:S01]  /*5040*/  @!P1 ISETP.NE.AND P2, PT, R9, 0x1, PT ;  /* 0x000000010900980c */ /* 0x000fe20003f45270 */
[----:B------:R-:W-:Y:S01]  /*5050*/  @!P1 IMAD.HI.U32 R3, R43, R11, RZ ;  /* 0x0000000b2b039227 */ /* 0x000fe200078e00ff */
[----:B------:R-:W-:Y:S02]  /*5060*/  @!P1 SHF.R.U32.HI R0, RZ, R13, R0 ;  /* 0x0000000dff009219 */ /* 0x000fe40000011600 */
[----:B------:R-:W-:Y:S01]  /*5070*/  @P4 SHF.R.U32.HI R107, RZ, 0x10, R17 ;  /* 0x00000010ff6b4819 */ /* 0x000fe20000011611 */
[----:B------:R-:W-:Y:S01]  /*5080*/  VIADD R113, R113, 0x1 ;  /* 0x0000000171717836 */ /* 0x000fe20000000000 */
[----:B---3--:R-:W-:Y:S02]  /*5090*/  @!P1 SHF.R.U32.HI R2, RZ, R14, R3 ;  /* 0x0000000eff029219 */ /* 0x008fe40000011603 */
[----:B------:R-:W-:Y:S02]  /*50a0*/  @!P1 SEL R3, R45, R0, !P2 ;  /* 0x000000002d039207 */ /* 0x000fe40005000000 */
[----:B------:R-:W-:Y:S05]  /*50b0*/  @!P1 SEL R2, R43, R2, !P0 ;  /* 0x000000022b029207 */ /* 0x000fea0004000000 */
[----:B------:R-:W-:Y:S02]  /*50c0*/  @!P1 IMAD.IADD R0, R2, 0x1, -R3 ;  /* 0x0000000102009824 */ /* 0x000fe400078e0a03 */
[----:B------:R-:W-:Y:S02]  /*50d0*/  @!P1 IMAD.IADD R2, R3, 0x1, -R2 ;  /* 0x0000000103029824 */ /* 0x000fe400078e0a02 */
[----:B------:R-:W-:Y:S02]  /*50e0*/  @!P1 IMAD R45, R0, R9, R45 ;  /* 0x00000009002d9224 */ /* 0x000fe400078e022d */
[----:B------:R-:W-:Y:S01]  /*50f0*/  @!P1 IMAD R43, R2, R10, R43 ;  /* 0x0000000a022b9224 */ /* 0x000fe200078e022b */
[----:B------:R-:W-:Y:S06]  /*5100*/  BRA.U !UP0, `(.L_x_81) ;  /* 0x0000000108407547 */ /* 0x000fec000b800000 */
[----:B------:R-:W1:Y:S01]  /*5110*/  LDCU.64 UR8, c[0x4][0x80] ;  /* 0x01001000ff0877ac */ /* 0x000e620008000a00 */
[----:B------:R-:W-:Y:S01]  /*5120*/  MOV R3, 0x0 ;  /* 0x0000000000037802 */ /* 0x000fe20000000f00 */
[----:B------:R-:W-:Y:S02]  /*5130*/  HFMA2 R12, -RZ, RZ, 0, 5.9604644775390625e-08 ;  /* 0x00000001ff0c7431 */ /* 0x000fe400000001ff */
[----:B------:R-:W-:Y:S02]  /*5140*/  IMAD.MOV.U32 R8, RZ, RZ, 0x70 ;  /* 0x00000070ff087424 */ /* 0x000fe400078e00ff */
[----:B------:R-:W-:Y:S01]  /*5150*/  IMAD.MOV.U32 R13, RZ, RZ, RZ ;  /* 0x000000ffff0d7224 */ /* 0x000fe200078e00ff */
[----:B------:R-:W2:Y:S01]  /*5160*/  LDCU.64 UR6, c[0x4][0x88] ;  /* 0x01001100ff0677ac */ /* 0x000ea20008000a00 */
[----:B------:R-:W3:Y:S01]  /*5170*/  LDC.64 R2, c[0x4][R3] ;  /* 0x0100000003027b82 */ /* 0x000ee20000000a00 */
[----:B------:R-:W4:Y:S01]  /*5180*/  LDCU.64 UR4, c[0x4][0x8] ;  /* 0x01000100ff0477ac */ /* 0x000f220008000a00 */
[----:B-1----:R-:W-:Y:S01]  /*5190*/  MOV R5, UR9 ;  /* 0x0000000900057c02 */ /* 0x002fe20008000f00 */
[----:B------:R-:W-:Y:S01]  /*51a0*/  IMAD.U32 R4, RZ, RZ, UR8 ;  /* 0x00000008ff047e24 */ /* 0x000fe2000f8e00ff */
[----:B--2---:R-:W-:Y:S01]  /*51b0*/  MOV R7, UR7 ;  /* 0x0000000700077c02 */ /* 0x004fe20008000f00 */
[----:B------:R-:W-:Y:S01]  /*51c0*/  IMAD.U32 R6, RZ, RZ, UR6 ;  /* 0x00000006ff067e24 */ /* 0x000fe2000f8e00ff */
[----:B----4-:R-:W-:Y:S01]  /*51d0*/  MOV R11, UR5 ;  /* 0x00000005000b7c02 */ /* 0x010fe20008000f00 */
[----:B------:R-:W-:Y:S02]  /*51e0*/  IMAD.U32 R10, RZ, RZ, UR4 ;  /* 0x00000004ff0a7e24 */ /* 0x000fe4000f8e00ff */
[----:B------:R-:W-:Y:S07]  /*51f0*/  LEPC R20, `(.L_x_81) ;  /* 0x000000001014794e */ /* 0x000fee0000000000 */
[----:B---3-5:R-:W-:Y:S05]  /*5200*/  CALL.ABS.NOINC R2 ;  /* 0x0000000002007343 */ /* 0x028fea0003c00000 */
.L_x_81:
[----:B------:R-:W-:Y:S01]  /*5210*/  LOP3.LUT P0, RZ, R111, 0x1b0, RZ, 0xc0, !PT ;  /* 0x000001b06fff7812 */ /* 0x000fe2000780c0ff */
[----:B------:R-:W-:Y:S11]  /*5220*/  BSSY.RECONVERGENT B6, `(.L_x_82) ;  /* 0x0000013000067945 */ /* 0x000ff60003800200 */
[----:B------:R-:W-:Y:S01]  /*5230*/  @!UPT UIADD3 URZ, UPT, UPT, URZ, URZ, URZ ;  /* 0x000000fffffff290 */ /* 0x000fe2000fffe0ff */
[----:B------:R-:W-:Y:S05]  /*5240*/  @!P0 BRA `(.L_x_83) ;  /* 0x0000000000408947 */ /* 0x000fea0003800000 */
        /* <DEDUP_REMOVED lines=16> */
.L_x_83:
[----:B------:R-:W-:Y:S05]  /*5350*/  BSYNC.RECONVERGENT B6 ;  /* 0x0000000000067941 */ /* 0x000fea0003800200 */
.L_x_82:
[----:B------:R-:W-:Y:S01]  /*5360*/  ISETP.NE.U32.AND P3, PT, R88, RZ, PT ;  /* 0x000000ff5800720c */ /* 0x000fe20003f65070 */
[----:B------:R-:W-:Y:S01]  /*5370*/  UISETP.NE.AND UP1, UPT, UR44, URZ, UPT ;  /* 0x000000ff2c00728c */ /* 0x000fe2000bf25270 */
[----:B------:R-:W-:Y:S02]  /*5380*/  ISETP.NE.U32.AND P4, PT, R84, RZ, PT ;  /* 0x000000ff5400720c */ /* 0x000fe40003f85070 */
[----:B------:R-:W-:Y:S02]  /*5390*/  ISETP.NE.AND.EX P3, PT, R89, RZ, PT, P3 ;  /* 0x000000ff5900720c */ /* 0x000fe40003f65330 */
[----:B------:R-:W-:Y:S02]  /*53a0*/  PLOP3.LUT P1, PT, PT, PT, PT, 0x8, 0x80 ;  /* 0x000000000080781c */ /* 0x000fe40003f2e170 */
[----:B------:R-:W-:Y:S02]  /*53b0*/  PLOP3.LUT P0, PT, PT, PT, UP1, 0x80, 0x8 ;  /* 0x000000000008781c */ /* 0x000fe40003f0f018 */
[----:B------:R-:W-:Y:S02]  /*53c0*/  ISETP.NE.AND.EX P4, PT, R85, RZ, PT, P4 ;  /* 0x000000ff5500720c */ /* 0x000fe40003f85340 */
[----:B------:R-:W1:Y:S09]  /*53d0*/  @UP1 LDCU.64 UR4, c[0x0][0x888] ;  /* 0x00011100ff0417ac */ /* 0x000e720008000a00 */
[----:B------:R-:W-:Y:S01]  /*53e0*/  @P0 PLOP3.LUT P1, PT, P3, PT, PT, 0x80, 0x8 ;  /* 0x000000000008081c */ /* 0x000fe20001f2f070 */
[----:B-1----:R-:W-:Y:S04]  /*53f0*/  @UP1 UISETP.NE.U32.AND UP0, UPT, UR4, URZ, UPT ;  /* 0x000000ff0400128c */ /* 0x002fe8000bf05070 */
[----:B------:R-:W-:Y:S04]  /*5400*/  @UP1 UISETP.NE.AND.EX UP0, UPT, UR5, URZ, UPT, UP0 ;  /* 0x000000ff0500128c */ /* 0x000fe8000bf05300 */
[----:B------:R-:W-:Y:S01]  /*5410*/  @UP1 USEL UR4, URZ, 0xffffffff, UP0 ;  /* 0xffffffffff041887 */ /* 0x000fe20008000000 */
[----:B------:R-:W-:Y:S11]  /*5420*/  @!P3 BRA `(.L_x_84) ;  /* 0x00000000002cb947 */ /* 0x000ff60003800000 */
[----:B------:R-:W-:Y:S01]  /*5430*/  ISETP.NE.U32.AND P2, PT, R86, RZ, PT ;  /* 0x000000ff5600720c */ /* 0x000fe20003f45070 */
[----:B------:R-:W-:Y:S03]  /*5440*/  IMAD.MOV.U32 R98, RZ, RZ, 0x1 ;  /* 0x00000001ff627424 */ /* 0x000fe600078e00ff */
[----:B------:R-:W-:Y:S11]  /*5450*/  ISETP.NE.AND.EX P2, PT, R87, RZ, PT, P2 ;  /* 0x000000ff5700720c */ /* 0x000ff60003f45320 */
[----:B------:R-:W-:Y:S02]  /*5460*/  @!UPT UIADD3 URZ, UPT, UPT, URZ, URZ, URZ ;  /* 0x000000fffffff290 */ /* 0x000fe4000fffe0ff */
[----:B------:R-:W1:Y:S01]  /*5470*/  @P2 LDC.64 R2, c[0x0][0x888] ;  /* 0x00022200ff022b82 */ /* 0x000e620000000a00 */
[----:B------:R-:W-:Y:S04]  /*5480*/  @P2 IMAD R0, R88, UR36, RZ ;  /* 0x0000002458002c24 */ /* 0x000fe8000f8e02ff */
[----:B-1----:R-:W-:Y:S04]  /*5490*/  @P2 IMAD.WIDE R2, R0, 0x4, R2 ;  /* 0x0000000400022825 */ /* 0x002fe800078e0202 */
[----:B------:R-:W-:Y:S01]  /*54a0*/  HFMA2 R0, -RZ, RZ, 0, 5.9604644775390625e-08 ;  /* 0x00000001ff007431 */ /* 0x000fe200000001ff */
[----:B-----5:R1:W5:Y:S04]  /*54b0*/  @P2 LDG.E R48, desc[UR40][R2.64] ;  /* 0x0000002802302981 */ /* 0x020368000c1e1900 */
[----:B------:R-:W-:Y:S01]  /*54c0*/  @!P2 PRMT R98, R0, 0x7610, R98 ;  /* 0x000076100062a816 */ /* 0x000fe20000000062 */
[----:B-1----:R-:W2:Y:S06]  /*54d0*/  @!P2 LDC R48, c[0x0][0x880] ;  /* 0x00022000ff30ab82 */ /* 0x002eac0000000800 */
.L_x_84:
[----:B------:R-:W-:Y:S05]  /*54e0*/  @!P4 BRA `(.L_x_85) ;  /* 0x000000000020c947 */ /* 0x000fea0003800000 */
[----:B------:R-:W-:Y:S04]  /*54f0*/  ISETP.NE.U32.AND P2, PT, R82, RZ, PT ;  /* 0x000000ff5200720c */ /* 0x000fe80003f45070 */
[----:B------:R-:W-:Y:S11]  /*5500*/  ISETP.NE.AND.EX P2, PT, R83, RZ, PT, P2 ;  /* 0x000000ff5300720c */ /* 0x000ff60003f45320 */
[----:B------:R-:W-:Y:S02]  /*5510*/  @!UPT UIADD3 URZ, UPT, UPT, URZ, URZ, URZ ;  /* 0x000000fffffff290 */ /* 0x000fe4000fffe0ff */
[----:B------:R-:W1:Y:S01]  /*5520*/  @P2 LDC.64 R2, c[0x0][0x8a8] ;  /* 0x00022a00ff022b82 */ /* 0x000e620000000a00 */
[----:B------:R-:W-:Y:S04]  /*5530*/  @P2 IMAD R0, R84, UR36, RZ ;  /* 0x0000002454002c24 */ /* 0x000fe8000f8e02ff */
[----:B-1----:R-:W-:Y:S05]  /*5540*/  @P2 IMAD.WIDE R2, R0, 0x4, R2 ;  /* 0x0000000400022825 */ /* 0x002fea00078e0202 */
[----:B-----5:R1:W5:Y:S02]  /*5550*/  @P2 LDG.E R47, desc[UR40][R2.64] ;  /* 0x00000028022f2981 */ /* 0x020364000c1e1900 */
[----:B-1----:R-:W3:Y:S02]  /*5560*/  @!P2 LDC R47, c[0x0][0x8a0] ;  /* 0x00022800ff2fab82 */ /* 0x002ee40000000800 */
.L_x_85:
[----:B--2--5:R-:W-:Y:S01]  /*5570*/  @P0 ISETP.NE.AND P4, PT, R48, RZ, PT ;  /* 0x000000ff3000020c */ /* 0x024fe20003f85270 */
[----:B------:R-:W-:Y:S01]  /*5580*/  IMAD.U32 R0, RZ, RZ, UR4 ;  /* 0x00000004ff007e24 */ /* 0x000fe2000f8e00ff */
[----:B------:R-:W-:Y:S01]  /*5590*/  @P0 LOP3.LUT P2, RZ, R98, 0xff, RZ, 0xc0, !PT ;  /* 0x000000ff62ff0812 */ /* 0x000fe2000784c0ff */
[----:B------:R-:W-:Y:S01]  /*55a0*/  BSSY B1, `(.L_x_86) ;  /* 0x0000039000017945 */ /* 0x000fe20003800000 */
[----:B------:R-:W-:Y:S02]  /*55b0*/  @P0 SEL R9, RZ, 0xffffffff, P4 ;  /* 0xffffffffff090807 */ /* 0x000fe40002000000 */
[----:B------:R-:W-:Y:S02]  /*55c0*/  CS2R R58, SRZ ;  /* 0x00000000003a7805 */ /* 0x000fe4000001ff00 */
[----:B------:R-:W-:Y:S02]  /*55d0*/  LEA R92, R44, UR43, 0x3 ;  /* 0x0000002b2c5c7c11 */ /* 0x000fe4000f8e18ff */
[----:B------:R-:W-:Y:S02]  /*55e0*/  CS2R R56, SRZ ;  /* 0x0000000000387805 */ /* 0x000fe4000001ff00 */
[----:B------:R-:W-:Y:S02]  /*55f0*/  @P1 SEL R9, R0, R9, !P2 ;  /* 0x0000000900091207 */ /* 0x000fe40005000000 */
[----:B------:R-:W-:Y:S02]  /*5600*/  CS2R R54, SRZ ;  /* 0x0000000000367805 */ /* 0x000fe4000001ff00 */
[----:B------:R-:W-:Y:S02]  /*5610*/  SHF.L.U32 R7, R110, 0x1f, RZ ;  /* 0x0000001f6e077819 */ /* 0x000fe400000006ff */
[----:B------:R-:W-:Y:S02]  /*5620*/  CS2R R52, SRZ ;  /* 0x0000000000347805 */ /* 0x000fe4000001ff00 */
[----:B------:R-:W-:Y:S02]  /*5630*/  @P0 LOP3.LUT R9, R9, 0x1, RZ, 0xc0, !PT ;  /* 0x0000000109090812 */ /* 0x000fe400078ec0ff */
[C---:B------:R-:W-:Y:S02]  /*5640*/  LEA.HI R5, R44.reuse, R44, RZ, 0x1 ;  /* 0x0000002c2c057211 */ /* 0x040fe400078f08ff */
[----:B------:R-:W-:Y:S02]  /*5650*/  ISETP.NE.U32.OR P1, PT, R9, 0x1, !P0 ;  /* 0x000000010900780c */ /* 0x000fe40004725470 */
[----:B------:R-:W-:Y:S01]  /*5660*/  PLOP3.LUT P5, PT, PT, PT, PT, 0x8, 0x80 ;  /* 0x000000000080781c */ /* 0x000fe20003fae170 */
[C---:B------:R-:W-:Y:S01]  /*5670*/  IMAD.SHL.U32 R3, R5.reuse, 0x20, RZ ;  /* 0x0000002005037824 */ /* 0x040fe200078e00ff */
[----:B------:R-:W-:Y:S04]  /*5680*/  LOP3.LUT R5, R5, 0xffe, RZ, 0xc0, !PT ;  /* 0x00000ffe05057812 */ /* 0x000fe800078ec0ff */
[----:B------:R-:W-:Y:S01]  /*5690*/  LOP3.LUT R3, R3, 0xffffffc0, RZ, 0xc0, !PT ;  /* 0xffffffc003037812 */ /* 0x000fe200078ec0ff */
[----:B------:R-:W-:Y:S04]  /*56a0*/  IMAD.IADD R32, R44, 0x1, -R5 ;  /* 0x000000012c207824 */ /* 0x000fe800078e0a05 */
[----:B------:R-:W-:Y:S01]  /*56b0*/  @P1 SHF.L.U32 R2, R108, 0x1f, RZ ;  /* 0x0000001f6c021819 */ /* 0x000fe200000006ff */
[----:B------:R-:W-:Y:S03]  /*56c0*/  IMAD.IADD R3, R46, 0x1, R3 ;  /* 0x000000012e037824 */ /* 0x000fe600078e0203 */
[----:B------:R-:W1:Y:S01]  /*56d0*/  @P1 SYNCS.PHASECHK.TRANS64.TRYWAIT P0, [UR43+0x60], R2 ;  /* 0x00006002ff0015a7 */ /* 0x000e62000800112b */
[----:B------:R-:W-:Y:S01]  /*56e0*/  IMAD R32, R32, 0x100000, R3 ;  /* 0x0010000020207824 */ /* 0x000fe200078e0203 */
[----:B------:R2:W4:Y:S01]  /*56f0*/  SYNCS.PHASECHK.TRANS64.TRYWAIT P4, [R92+URZ+0xa0], R7 ;  /* 0x0000a0075c0075a7 */ /* 0x00052200080811ff */
[----:B-1----:R-:W-:Y:S01]  /*5700*/  @P1 PLOP3.LUT P5, PT, P0, PT, PT, 0x8, 0x80 ;  /* 0x000000000080181c */ /* 0x002fe200007ae170 */
[----:B------:R-:W-:Y:S01]  /*5710*/  @!UPT UIADD3 URZ, UPT, UPT, URZ, URZ, URZ ;  /* 0x000000fffffff290 */ /* 0x000fe2000fffe0ff */
[----:B--2---:R-:W-:Y:S11]  /*5720*/  @!P1 BRA `(.L_x_87) ;  /* 0x0000000000809947 */ /* 0x004ff60003800000 */
[----:B------:R-:W-:Y:S01]  /*5730*/  ISETP.NE.U32.AND P0, PT, RZ, UR38, PT ;  /* 0x00000026ff007c0c */ /* 0x000fe2000bf05070 */
[----:B------:R-:W-:Y:S01]  /*5740*/  BSSY B0, `(.L_x_88) ;  /* 0x0000012000007945 */ /* 0x000fe20003800000 */
[----:B------:R-:W-:Y:S02]  /*5750*/  ISETP.NE.AND P2, PT, R48, RZ, PT ;  /* 0x000000ff3000720c */ /* 0x000fe40003f45270 */
[----:B------:R-:W-:Y:S02]  /*5760*/  CS2R R54, SRZ ;  /* 0x0000000000367805 */ /* 0x000fe4000001ff00 */
[----:B------:R-:W-:Y:S02]  /*5770*/  ISETP.NE.AND.EX P0, PT, RZ, UR39, PT, P0 ;  /* 0x00000027ff007c0c */ /* 0x000fe4000bf05300 */
[----:B------:R-:W-:Y:S02]  /*5780*/  CS2R R52, SRZ ;  /* 0x0000000000347805 */ /* 0x000fe4000001ff00 */
[----:B------:R-:W-:Y:S02]  /*5790*/  LOP3.LUT P1, RZ, R98, 0xff, RZ, 0xc0, !PT ;  /* 0x000000ff62ff7812 */ /* 0x000fe4000782c0ff */
[----:B------:R-:W-:Y:S02]  /*57a0*/  CS2R R58, SRZ ;  /* 0x00000000003a7805 */ /* 0x000fe4000001ff00 */
[----:B------:R-:W-:Y:S02]  /*57b0*/  SEL R0, RZ, 0xffffffff, P2 ;  /* 0xffffffffff007807 */ /* 0x000fe40001000000 */
[----:B------:R-:W-:Y:S02]  /*57c0*/  CS2R R56, SRZ ;  /* 0x0000000000387805 */ /* 0x000fe4000001ff00 */
[----:B------:R-:W-:Y:S04]  /*57d0*/  SEL R3, RZ, 0xffffffff, P0 ;  /* 0xffffffffff037807 */ /* 0x000fe80000000000 */
[----:B------:R-:W-:Y:S04]  /*57e0*/  @P3 SEL R0, R3, R0, !P1 ;  /* 0x0000000003003207 */ /* 0x000fe80004800000 */
[----:B------:R-:W-:Y:S04]  /*57f0*/  LOP3.LUT R0, R0, 0x1, RZ, 0xc0, !PT ;  /* 0x0000000100007812 */ /* 0x000fe800078ec0ff */
[----:B------:R-:W-:Y:S01]  /*5800*/  ISETP.NE.U32.AND P0, PT, R0, 0x1, PT ;  /* 0x000000010000780c */ /* 0x000fe20003f05070 */
[----:B------:R-:W-:Y:S01]  /*5810*/  @!UPT UIADD3 URZ, UPT, UPT, URZ, URZ, URZ ;  /* 0x000000fffffff290 */ /* 0x000fe2000fffe0ff */
[----:B------:R-:W-:Y:S11]  /*5820*/  @!P5 BRA `(.L_x_89) ;  /* 0x00000000000cd947 */ /* 0x000ff60003800000 */
[----:B------:R-:W-:Y:S04]  /*5830*/  SHF.L.U32 R3, R108, 0x1f, RZ ;  /* 0x0000001f6c037819 */ /* 0x000fe800000006ff */
[----:B------:R-:W1:Y:S02]  /*5840*/  SYNCS.PHASECHK.TRANS64.TRYWAIT P1, [UR43+0x60], R3 ;  /* 0x00006003ff0075a7 */ /* 0x000e64000802112b */
[----:B-1----:R-:W-:Y:S05]  /*5850*/  @!P1 BRA `(.L_x_90) ;  /* 0x0000001400a09947 */ /* 0x002fea0003800000 */
.L_x_89:
[----:B------:R-:W-:Y:S05]  /*5860*/  BSYNC B0 ;  /* 0x0000000000007941 */ /* 0x000fea0003800000 */
.L_x_88:
[----:B------:R2:W1:Y:S01]  /*5870*/  @P0 LDS.128 R52, [R105+UR43+0x200] ;  /* 0x0002002b69340984 */ /* 0x0004620008000c00 */
[----:B------:R-:W-:Y:S01]  /*5880*/  UIADD3 UR4, UPT, UPT, UR43, 0x68, URZ ;  /* 0x000000682b047890 */ /* 0x000fe2000fffe0ff */
[----:B------:R-:W-:Y:S02]  /*5890*/  LOP3.LUT R108, R108, 0x1, RZ, 0x3c, !PT ;  /* 0x000000016c6c7812 */ /* 0x000fe400078e3cff */
[----:B------:R2:W1:Y:S01]  /*58a0*/  @P0 LDS.128 R56, [R104+0x10] ;  /* 0x0000100068380984 */ /* 0x0004620000000c00 */
[----:B------:R-:W-:Y:S01]  /*58b0*/  UPRMT UR4, UR37, 0x654, UR4 ;  /* 0x0000065425047896 */ /* 0x000fe20008000004 */
[----:B------:R-:W-:Y:S01]  /*58c0*/  @!PT LDS RZ, [RZ] ;  /* 0x00000000fffff984 */ /* 0x000fe20000000800 */
[----:B------:R-:W-:Y:S01]  /*58d0*/  @!PT LDS RZ, [RZ] ;  /* 0x00000000fffff984 */ /* 0x000fe20000000800 */
[----:B------:R-:W-:Y:S01]  /*58e0*/  @!PT LDS RZ, [RZ] ;  /* 0x00000000fffff984 */ /* 0x000fe20000000800 */
[----:B------:R-:W-:Y:S01]  /*58f0*/  @!PT LDS RZ, [RZ] ;  /* 0x00000000fffff984 */ /* 0x000fe20000000800 */
[----:B------:R5:W-:Y:S06]  /*5900*/  MEMBAR.ALL.CTA ;  /* 0x0000000000007992 */ /* 0x000bec0000008000 */
[----:B-----5:R-:W5:Y:S02]  /*5910*/  FENCE.VIEW.ASYNC.S ;  /* 0x00000000000073c6 */ /* 0x020f640000000000 */
[----:B-----5:R-:W-:Y:S03]  /*5920*/  SYNCS.ARRIVE.TRANS64.RED.A1T0 RZ, [UR4], RZ ;  /* 0x000000ffffff79a7 */ /* 0x020fe60008100404 */
.L_x_87:
[----:B------:R-:W-:Y:S05]  /*5930*/  BSYNC B1 ;  /* 0x0000000000017941 */ /* 0x000fea0003800000 */
.L_x_86:
[----:B-1----:R-:W-:Y:S04]  /*5940*/  SHF.R.U32.HI R3, RZ, 0x15, R32 ;  /* 0x00000015ff037819 */ /* 0x002fe80000011620 */
[----:B------:R-:W-:Y:S01]  /*5950*/  LOP3.LUT P0, RZ, R3, 0x3, R106, 0x48, !PT ;  /* 0x0000000303ff7812 */ /* 0x000fe2000780486a */
[----:B------:R-:W-:Y:S01]  /*5960*/  @!UPT UIADD3 URZ, UPT, UPT, URZ, URZ, URZ ;  /* 0x000000fffffff290 */ /* 0x000fe2000fffe0ff */
[----:B----4-:R-:W-:Y:S11]  /*5970*/  @P4 BRA `(.L_x_91) ;  /* 0x0000000000084947 */ /* 0x010ff60003800000 */
[----:B------:R-:W1:Y:S02]  /*5980*/  SYNCS.PHASECHK.TRANS64.TRYWAIT P1, [R92+URZ+0xa0], R7 ;  /* 0x0000a0075c0075a7 */ /* 0x000e6400080211ff */
[----:B-1----:R-:W-:Y:S05]  /*5990*/  @!P1 BRA `(.L_x_92) ;  /* 0x0000001400689947 */ /* 0x002fea0003800000 */
.L_x_91:
[----:B------:R-:W-:Y:S05]  /*59a0*/  @!P0 BRA `(.L_x_93) ;  /* 0x0000000000408947 */ /* 0x000fea0003800000 */
[----:B------:R-:W4:Y:S01]  /*59b0*/  LDCU.64 UR8, c[0x4][0x70] ;  /* 0x01000e00ff0877ac */ /* 0x000f220008000a00 */
[----:B------:R-:W-:Y:S01]  /*59c0*/  MOV R3, 0x0 ;  /* 0x0000000000037802 */ /* 0x000fe20000000f00 */
[----:B------:R-:W-:Y:S02]  /*59d0*/  HFMA2 R12, -RZ, RZ, 0, 5.9604644775390625e-08 ;  /* 0x00000001ff0c7431 */ /* 0x000fe400000001ff */
[----:B------:R-:W-:Y:S02]  /*59e0*/  IMAD.MOV.U32 R8, RZ, RZ, 0x192 ;  /* 0x00000192ff087424 */ /* 0x000fe400078e00ff */
[----:B------:R-:W-:Y:S01]  /*59f0*/  IMAD.MOV.U32 R13, RZ, RZ, RZ ;  /* 0x000000ffff0d7224 */ /* 0x000fe200078e00ff */
[----:B------:R-:W1:Y:S01]  /*5a00*/  LDCU.64 UR6, c[0x4][0x78] ;  /* 0x01000f00ff0677ac */ /* 0x000e620008000a00 */
[----:B------:R-:W2:Y:S01]  /*5a10*/  LDC.64 R2, c[0x4][R3] ;  /* 0x0100000003027b82 */ /* 0x000ea20000000a00 */
[----:B------:R-:W5:Y:S01]  /*5a20*/  LDCU.64 UR4, c[0x4][0x10] ;  /* 0x01000200ff0477ac */ /* 0x000f620008000a00 */
[----:B----4-:R-:W-:Y:S01]  /*5a30*/  MOV R5, UR9 ;  /* 0x0000000900057c02 */ /* 0x010fe20008000f00 */
[----:B------:R-:W-:Y:S01]  /*5a40*/  IMAD.U32 R4, RZ, RZ, UR8 ;  /* 0x00000008ff047e24 */ /* 0x000fe2000f8e00ff */
[----:B-1----:R-:W-:Y:S01]  /*5a50*/  MOV R7, UR7 ;  /* 0x0000000700077c02 */ /* 0x002fe20008000f00 */
[----:B------:R-:W-:Y:S01]  /*5a60*/  IMAD.U32 R6, RZ, RZ, UR6 ;  /* 0x00000006ff067e24 */ /* 0x000fe2000f8e00ff */
[----:B-----5:R-:W-:Y:S01]  /*5a70*/  MOV R11, UR5 ;  /* 0x00000005000b7c02 */ /* 0x020fe20008000f00 */
[----:B------:R-:W-:Y:S02]  /*5a80*/  IMAD.U32 R10, RZ, RZ, UR4 ;  /* 0x00000004ff0a7e24 */ /* 0x000fe4000f8e00ff */
[----:B------:R-:W-:Y:S07]  /*5a90*/  LEPC R20, `(.L_x_93) ;  /* 0x000000001014794e */ /* 0x000fee0000000000 */
[----:B--23--:R-:W-:Y:S05]  /*5aa0*/  CALL.ABS.NOINC R2 ;  /* 0x0000000002007343 */ /* 0x00cfea0003c00000 */
.L_x_93:
[----:B------:R-:W-:Y:S01]  /*5ab0*/  LOP3.LUT P0, RZ, R103, 0x60, RZ, 0xc0, !PT ;  /* 0x0000006067ff7812 */ /* 0x000fe2000780c0ff */
[----:B------:R-:W-:Y:S05]  /*5ac0*/  WARPSYNC.ALL ;  /* 0x0000000000007948 */ /* 0x000fea0003800000 */
[----:B------:R-:W-:Y:S01]  /*5ad0*/  IMAD.SHL.U32 R78, R53, 0x100, RZ ;  /* 0x00000100354e7824 */ /* 0x000fe200078e00ff */
[----:B------:R-:W-:Y:S01]  /*5ae0*/  R2UR UR4, R32 ;  /* 0x00000000200472ca */ /* 0x000fe200000e0000 */
[----:B------:R-:W-:Y:S01]  /*5af0*/  IMAD.SHL.U32 R72, R55, 0x100, RZ ;  /* 0x0000010037487824 */ /* 0x000fe200078e00ff */
[C---:B------:R-:W-:Y:S01]  /*5b00*/  SHF.L.U32 R50, R52.reuse, 0x10, RZ ;  /* 0x0000001034327819 */ /* 0x040fe200000006ff */
[----:B------:R-:W-:Y:S01]  /*5b10*/  IMAD.SHL.U32 R66, R57, 0x100, RZ ;  /* 0x0000010039427824 */ /* 0x000fe200078e00ff */
[C---:B------:R-:W-:Y:S01]  /*5b20*/  PRMT R49, R52.reuse, 0x8880, RZ ;  /* 0x0000888034317816 */ /* 0x040fe200000000ff */
[----:B------:R-:W-:Y:S01]  /*5b30*/  IMAD.SHL.U32 R60, R59, 0x100, RZ ;  /* 0x000001003b3c7824 */ /* 0x000fe200078e00ff */
[----:B------:R-:W-:Y:S01]  /*5b40*/  SHF.L.U32 R51, R52, 0x8, RZ ;  /* 0x0000000834337819 */ /* 0x000fe200000006ff */
[----:B------:R-:W-:Y:S01]  /*5b50*/  BSSY.RECONVERGENT B0, `(.L_x_94) ;  /* 0x00000a0000007945 */ /* 0x000fe20003800200 */
[----:B------:R-:W-:Y:S02]  /*5b60*/  SHF.R.S32.HI R50, RZ, 0x18, R50 ;  /* 0x00000018ff327819 */ /* 0x000fe40000011432 */
[C---:B------:R-:W-:Y:S02]  /*5b70*/  PRMT R80, R53.reuse, 0x8880, RZ ;  /* 0x0000888035507816 */ /* 0x040fe400000000ff */
[----:B------:R-:W-:Y:S01]  /*5b80*/  SHF.R.S32.HI R51, RZ, 0x18, R51 ;  /* 0x00000018ff337819 */ /* 0x000fe20000011433 */
[----:B-1----:R-:W-:Y:S01]  /*5b90*/  LDTM.16dp32bit_t0_t15.x32 R4, tmem[UR4] ;  /* 0x00000004000479ee */ /* 0x002fe20008a80000 */
[----:B------:R-:W3:Y:S01]  /*5ba0*/  LDTM.16dp32bit_t16_t31.x32 R4, tmem[UR4+0x20] ;  /* 0x00002004000479ee */ /* 0x000ee20008aa0000 */
[----:B------:R-:W-:Y:S01]  /*5bb0*/  NOP ;  /* 0x0000000000007918 */ /* 0x000fe20000000000 */
[----:B------:R-:W-:Y:S02]  /*5bc0*/  R2UR UR5, R92 ;  /* 0x000000005c0572ca */ /* 0x000fe400000e0000 */
[----:B------:R-:W-:Y:S02]  /*5bd0*/  SHF.R.S32.HI R52, RZ, 0x18, R52 ;  /* 0x00000018ff347819 */ /* 0x000fe40000011434 */
[----:B------:R-:W-:Y:S02]  /*5be0*/  SHF.L.U32 R79, R53, 0x10, RZ ;  /* 0x00000010354f7819 */ /* 0x000fe400000006ff */
[C---:B------:R-:W-:Y:S02]  /*5bf0*/  PRMT R77, R54.reuse, 0x8880, RZ ;  /* 0x00008880364d7816 */ /* 0x040fe400000000ff */
[----:B------:R-:W-:Y:S02]  /*5c00*/  SHF.R.S32.HI R53, RZ, 0x18, R53 ;  /* 0x00000018ff357819 */ /* 0x000fe40000011435 */
[----:B------:R-:W-:Y:S02]  /*5c10*/  SHF.L.U32 R76, R54, 0x10, RZ ;  /* 0x00000010364c7819 */ /* 0x000fe400000006ff */
[C---:B------:R-:W-:Y:S01]  /*5c20*/  PRMT R74, R55.reuse, 0x8880, RZ ;  /* 0x00008880374a7816 */ /* 0x040fe200000000ff */
[----:B------:R-:W-:Y:S01]  /*5c30*/  UIADD3 UR5, UPT, UPT, UR5, 0xc0, URZ ;  /* 0x000000c005057890 */ /* 0x000fe2000fffe0ff */
[----:B------:R-:W-:Y:S02]  /*5c40*/  SHF.L.U32 R73, R55, 0x10, RZ ;  /* 0x0000001037497819 */ /* 0x000fe400000006ff */
[C---:B------:R-:W-:Y:S01]  /*5c50*/  PRMT R71, R56.reuse, 0x8880, RZ ;  /* 0x0000888038477816 */ /* 0x040fe200000000ff */
[----:B------:R-:W-:Y:S01]  /*5c60*/  UPRMT UR5, UR37, 0x654, UR5 ;  /* 0x0000065425057896 */ /* 0x000fe20008000005 */
[----:B------:R-:W-:Y:S02]  /*5c70*/  SHF.R.S32.HI R55, RZ, 0x18, R55 ;  /* 0x00000018ff377819 */ /* 0x000fe40000011437 */
[----:B------:R-:W-:Y:S01]  /*5c80*/  SHF.L.U32 R70, R56, 0x10, RZ ;  /* 0x0000001038467819 */ /* 0x000fe200000006ff */
[----:B---3--:R-:W-:Y:S01]  /*5c90*/  IMAD R4, R47, R4, RZ ;  /* 0x000000042f047224 */ /* 0x008fe200078e02ff */
[----:B------:R-:W-:Y:S01]  /*5ca0*/  PRMT R68, R57, 0x8880, RZ ;  /* 0x0000888039447816 */ /* 0x000fe200000000ff */
[----:B------:R-:W-:Y:S01]  /*5cb0*/  IMAD R5, R47, R5, RZ ;  /* 0x000000052f057224 */ /* 0x000fe200078e02ff */
[----:B------:R-:W-:Y:S01]  /*5cc0*/  SHF.L.U32 R67, R57, 0x10, RZ ;  /* 0x0000001039437819 */ /* 0x000fe200000006ff */
[----:B------:R-:W-:Y:S01]  /*5cd0*/  IMAD R6, R47, R6, RZ ;  /* 0x000000062f067224 */ /* 0x000fe200078e02ff */
[----:B------:R-:W-:Y:S01]  /*5ce0*/  SYNCS.ARRIVE.TRANS64.RED.A1T0 RZ, [UR5], RZ ;  /* 0x000000ffffff79a7 */ /* 0x000fe20008100405 */
[----:B------:R-:W-:Y:S01]  /*5cf0*/  IMAD R4, R49, R48, R4 ;  /* 0x0000003031047224 */ /* 0x000fe200078e0204 */
[----:B------:R-:W-:Y:S01]  /*5d00*/  MOV R49, R80 ;  /* 0x0000005000317202 */ /* 0x000fe20000000f00 */
[----:B------:R-:W-:Y:S01]  /*5d10*/  IMAD R7, R47, R7, RZ ;  /* 0x000000072f077224 */ /* 0x000fe200078e02ff */
[----:B------:R-:W-:Y:S01]  /*5d20*/  PRMT R65, R58, 0x8880, RZ ;  /* 0x000088803a417816 */ /* 0x000fe200000000ff */
[-C--:B------:R-:W-:Y:S01]  /*5d30*/  IMAD R5, R50, R48.reuse, R5 ;  /* 0x0000003032057224 */ /* 0x080fe200078e0205 */
[----:B------:R-:W-:Y:S01]  /*5d40*/  SHF.R.S32.HI R50, RZ, 0x18, R79 ;  /* 0x00000018ff327819 */ /* 0x000fe2000001144f */
[----:B------:R-:W-:Y:S01]  /*5d50*/  IMAD R6, R51, R48, R6 ;  /* 0x0000003033067224 */ /* 0x000fe200078e0206 */
[----:B------:R-:W-:Y:S01]  /*5d60*/  SHF.R.S32.HI R51, RZ, 0x18, R78 ;  /* 0x00000018ff337819 */ /* 0x000fe2000001144e */
[C---:B------:R-:W-:Y:S01]  /*5d70*/  IMAD R8, R47.reuse, R8, RZ ;  /* 0x000000082f087224 */ /* 0x040fe200078e02ff */
[----:B------:R-:W-:Y:S01]  /*5d80*/  SHF.R.S32.HI R57, RZ, 0x18, R57 ;  /* 0x00000018ff397819 */ /* 0x000fe20000011439 */
[----:B------:R-:W-:Y:S01]  /*5d90*/  IMAD R7, R52, R48, R7 ;  /* 0x0000003034077224 */ /* 0x000fe200078e0207 */
[----:B------:R-:W-:Y:S01]  /*5da0*/  SHF.L.U32 R64, R58, 0x10, RZ ;  /* 0x000000103a407819 */ /* 0x000fe200000006ff */
[----:B------:R-:W-:Y:S01]  /*5db0*/  IMAD R9, R47, R9, RZ ;  /* 0x000000092f097224 */ /* 0x000fe200078e02ff */
[----:B------:R-:W-:Y:S01]  /*5dc0*/  PRMT R62, R59, 0x8880, RZ ;  /* 0x000088803b3e7816 */ /* 0x000fe200000000ff */
[----:B------:R-:W-:Y:S01]  /*5dd0*/  IMAD R10, R47, R10, RZ ;  /* 0x0000000a2f0a7224 */ /* 0x000fe200078e02ff */
[----:B------:R-:W-:Y:S01]  /*5de0*/  I2IP.S8.S32.SAT R92, R7, R6, RZ ;  /* 0x00000006075c7239 */ /* 0x000fe200000014ff */
[----:B------:R-:W-:Y:S01]  /*5df0*/  IMAD R8, R49, R48, R8 ;  /* 0x0000003031087224 */ /* 0x000fe200078e0208 */
[----:B------:R-:W-:Y:S01]  /*5e00*/  MOV R49, R77 ;  /* 0x0000004d00317202 */ /* 0x000fe20000000f00 */
[----:B------:R-:W-:Y:S01]  /*5e10*/  IMAD R11, R47, R11, RZ ;  /* 0x0000000b2f0b7224 */ /* 0x000fe200078e02ff */
[----:B------:R-:W-:Y:S01]  /*5e20*/  I2IP.S8.S32.SAT R92, R5, R4, R92 ;  /* 0x00000004055c7239 */ /* 0x000fe2000000145c */
[-C--:B------:R-:W-:Y:S01]  /*5e30*/  IMAD R9, R50, R48.reuse, R9 ;  /* 0x0000003032097224 */ /* 0x080fe200078e0209 */
[----:B------:R-:W-:Y:S01]  /*5e40*/  SHF.R.S32.HI R50, RZ, 0x18, R76 ;  /* 0x00000018ff327819 */ /* 0x000fe2000001144c */
[----:B------:R-:W-:Y:S01]  /*5e50*/  IMAD R10, R51, R48, R10 ;  /* 0x00000030330a7224 */ /* 0x000fe200078e020a */
[----:B------:R-:W-:Y:S01]  /*5e60*/  MOV R51, R74 ;  /* 0x0000004a00337202 */ /* 0x000fe20000000f00 */
[----:B------:R-:W-:Y:S01]  /*5e70*/  IMAD R12, R47, R12, RZ ;  /* 0x0000000c2f0c7224 */ /* 0x000fe200078e02ff */
[----:B------:R-:W-:Y:S01]  /*5e80*/  SHF.L.U32 R75, R54, 0x8, RZ ;  /* 0x00000008364b7819 */ /* 0x000fe200000006ff */
[-C--:B------:R-:W-:Y:S01]  /*5e90*/  IMAD R11, R53, R48.reuse, R11 ;  /* 0x00000030350b7224 */ /* 0x080fe200078e020b */
[----:B------:R-:W-:Y:S01]  /*5ea0*/  SHF.R.S32.HI R54, RZ, 0x18, R54 ;  /* 0x00000018ff367819 */ /* 0x000fe20000011436 */
[----:B------:R-:W-:Y:S01]  /*5eb0*/  IMAD R13, R47, R13, RZ ;  /* 0x0000000d2f0d7224 */ /* 0x000fe200078e02ff */
[----:B------:R-:W-:Y:S01]  /*5ec0*/  SHF.R.S32.HI R53, RZ, 0x18, R72 ;  /* 0x00000018ff357819 */ /* 0x000fe20000011448 */
[----:B------:R-:W-:Y:S01]  /*5ed0*/  IMAD R12, R49, R48, R12 ;  /* 0x00000030310c7224 */ /* 0x000fe200078e020c */
[----:B------:R-:W-:Y:S01]  /*5ee0*/  SHF.R.S32.HI R49, RZ, 0x18, R75 ;  /* 0x00000018ff317819 */ /* 0x000fe2000001144b */
[----:B------:R-:W-:Y:S01]  /*5ef0*/  IMAD R14, R47, R14, RZ ;  /* 0x0000000e2f0e7224 */ /* 0x000fe200078e02ff */
[----:B------:R-:W-:Y:S01]  /*5f00*/  I2IP.S8.S32.SAT R93, R11, R10, RZ ;  /* 0x0000000a0b5d7239 */ /* 0x000fe200000014ff */
[----:B------:R-:W-:Y:S01]  /*5f10*/  IMAD R15, R47, R15, RZ ;  /* 0x0000000f2f0f7224 */ /* 0x000fe200078e02ff */
[----:B------:R-:W-:Y:S01]  /*5f20*/  SHF.L.U32 R61, R59, 0x10, RZ ;  /* 0x000000103b3d7819 */ /* 0x000fe200000006ff */
[----:B------:R-:W-:Y:S01]  /*5f30*/  IMAD R13, R50, R48, R13 ;  /* 0x00000030320d7224 */ /* 0x000fe200078e020d */
[----:B------:R-:W-:Y:S01]  /*5f40*/  I2IP.S8.S32.SAT R93, R9, R8, R93 ;  /* 0x00000008095d7239 */ /* 0x000fe2000000145d */
[----:B------:R-:W-:Y:S01]  /*5f50*/  IMAD R16, R47, R16, RZ ;  /* 0x000000102f107224 */ /* 0x000fe200078e02ff */
[----:B------:R-:W-:Y:S01]  /*5f60*/  SHF.R.S32.HI R50, RZ, 0x18, R73 ;  /* 0x00000018ff327819 */ /* 0x000fe20000011449 */
[-C--:B------:R-:W-:Y:S01]  /*5f70*/  IMAD R14, R49, R48.reuse, R14 ;  /* 0x00000030310e7224 */ /* 0x080fe200078e020e */
[----:B------:R-:W-:Y:S01]  /*5f80*/  SHF.R.S32.HI R59, RZ, 0x18, R59 ;  /* 0x00000018ff3b7819 */ /* 0x000fe2000001143b */
[C---:B------:R-:W-:Y:S01]  /*5f90*/  IMAD R17, R47.reuse, R17, RZ ;  /* 0x000000112f117224 */ /* 0x040fe200078e02ff */
[----:B------:R-:W-:Y:S01]  /*5fa0*/  SHF.L.U32 R69, R56, 0x8, RZ ;  /* 0x0000000838457819 */ /* 0x000fe200000006ff */
[----:B------:R-:W-:Y:S01]  /*5fb0*/  IMAD R15, R54, R48, R15 ;  /* 0x00000030360f7224 */ /* 0x000fe200078e020f */
[----:B------:R-:W-:Y:S01]  /*5fc0*/  SHF.R.S32.HI R56, RZ, 0x18, R56 ;  /* 0x00000018ff387819 */ /* 0x000fe20000011438 */
[----:B------:R-:W-:Y:S01]  /*5fd0*/  IMAD R18, R47, R18, RZ ;  /* 0x000000122f127224 */ /* 0x000fe200078e02ff */
[----:B------:R-:W-:Y:S01]  /*5fe0*/  SHF.L.U32 R63, R58, 0x8, RZ ;  /* 0x000000083a3f7819 */ /* 0x000fe200000006ff */
[----:B------:R-:W-:Y:S01]  /*5ff0*/  IMAD R16, R51, R48, R16 ;  /* 0x0000003033107224 */ /* 0x000fe200078e0210 */
[----:B------:R-:W-:Y:S01]  /*6000*/  I2IP.S8.S32.SAT R94, R15, R14, RZ ;  /* 0x0000000e0f5e7239 */ /* 0x000fe200000014ff */
[----:B------:R-:W-:Y:S01]  /*6010*/  IMAD R19, R47, R19, RZ ;  /* 0x000000132f137224 */ /* 0x000fe200078e02ff */
[----:B------:R-:W-:Y:S01]  /*6020*/  SHF.R.S32.HI R51, RZ, 0x18, R70 ;  /* 0x00000018ff337819 */ /* 0x000fe20000011446 */
[----:B------:R-:W-:Y:S01]  /*6030*/  IMAD R17, R50, R48, R17 ;  /* 0x0000003032117224 */ /* 0x000fe200078e0211 */
[----:B------:R-:W-:Y:S01]  /*6040*/  I2IP.S8.S32.SAT R94, R13, R12, R94 ;  /* 0x0000000c0d5e7239 */ /* 0x000fe2000000145e */
[----:B------:R-:W-:Y:S01]  /*6050*/  IMAD R0, R47, R20, RZ ;  /* 0x000000142f007224 */ /* 0x000fe200078e02ff */
[----:B------:R-:W-:Y:S01]  /*6060*/  SHF.R.S32.HI R50, RZ, 0x18, R69 ;  /* 0x00000018ff327819 */ /* 0x000fe20000011445 */
[-C--:B------:R-:W-:Y:S01]  /*6070*/  IMAD R18, R53, R48.reuse, R18 ;  /* 0x0000003035127224 */ /* 0x080fe200078e0212 */
[----:B------:R-:W-:Y:S01]  /*6080*/  SHF.R.S32.HI R58, RZ, 0x18, R58 ;  /* 0x00000018ff3a7819 */ /* 0x000fe2000001143a */
[----:B------:R-:W-:Y:S01]  /*6090*/  IMAD.MOV.U32 R49, RZ, RZ, R71 ;  /* 0x000000ffff317224 */ /* 0x000fe200078e0047 */
[----:B------:R-:W-:Y:S01]  /*60a0*/  SHF.R.S32.HI R53, RZ, 0x18, R60 ;  /* 0x00000018ff357819 */ /* 0x000fe2000001143c */
[----:B------:R-:W-:Y:S02]  /*60b0*/  IMAD R2, R47, R21, RZ ;  /* 0x000000152f027224 */ /* 0x000fe400078e02ff */
[----:B------:R-:W-:Y:S02]  /*60c0*/  IMAD R19, R55, R48, R19 ;  /* 0x0000003037137224 */ /* 0x000fe400078e0213 */
[----:B------:R-:W-:Y:S02]  /*60d0*/  IMAD R3, R47, R22, RZ ;  /* 0x000000162f037224 */ /* 0x000fe400078e02ff */
[----:B------:R-:W-:Y:S01]  /*60e0*/  IMAD R0, R49, R48, R0 ;  /* 0x0000003031007224 */ /* 0x000fe200078e0200 */
[----:B------:R-:W-:Y:S01]  /*60f0*/  I2IP.S8.S32.SAT R95, R19, R18, RZ ;  /* 0x00000012135f7239 */ /* 0x000fe200000014ff */
[----:B------:R-:W-:Y:S01]  /*6100*/  IMAD R23, R47, R23, RZ ;  /* 0x000000172f177224 */ /* 0x000fe200078e02ff */
[----:B------:R-:W-:Y:S01]  /*6110*/  MOV R49, R68 ;  /* 0x0000004400317202 */ /* 0x000fe20000000f00 */
[----:B------:R-:W-:Y:S01]  /*6120*/  IMAD R2, R51, R48, R2 ;  /* 0x0000003033027224 */ /* 0x000fe200078e0202 */
[----:B------:R-:W-:Y:S01]  /*6130*/  I2IP.S8.S32.SAT R95, R17, R16, R95 ;  /* 0x00000010115f7239 */ /* 0x000fe2000000145f */
[C---:B------:R-:W-:Y:S01]  /*6140*/  IMAD R20, R47.reuse, R24, RZ ;  /* 0x000000182f147224 */ /* 0x040fe200078e02ff */
[----:B------:R-:W-:Y:S01]  /*6150*/  SHF.R.S32.HI R51, RZ, 0x18, R66 ;  /* 0x00000018ff337819 */ /* 0x000fe20000011442 */
[-C--:B------:R-:W-:Y:S01]  /*6160*/  IMAD R3, R50, R48.reuse, R3 ;  /* 0x0000003032037224 */ /* 0x080fe200078e0203 */
[----:B------:R-:W-:Y:S01]  /*6170*/  SHF.R.S32.HI R50, RZ, 0x18, R67 ;  /* 0x00000018ff327819 */ /* 0x000fe20000011443 */
[C---:B------:R-:W-:Y:S01]  /*6180*/  IMAD R21, R47.reuse, R25, RZ ;  /* 0x000000192f157224 */ /* 0x040fe200078e02ff */
[----:B------:R1:W-:Y:S01]  /*6190*/  STS.128 [R105+UR43+0x1200], R92 ;  /* 0x0012005c69007988 */ /* 0x0003e20008000c2b */
[----:B------:R-:W-:Y:S02]  /*61a0*/  IMAD R23, R56, R48, R23 ;  /* 0x0000003038177224 */ /* 0x000fe400078e0217 */
[----:B------:R-:W-:Y:S02]  /*61b0*/  IMAD R22, R47, R26, RZ ;  /* 0x0000001a2f167224 */ /* 0x000fe400078e02ff */
[-C--:B------:R-:W-:Y:S01]  /*61c0*/  IMAD R20, R49, R48.reuse, R20 ;  /* 0x0000003031147224 */ /* 0x080fe200078e0214 */
[----:B------:R-:W-:Y:S01]  /*61d0*/  I2IP.S8.S32.SAT R115, R23, R3, RZ ;  /* 0x0000000317737239 */ /* 0x000fe200000014ff */
[C---:B------:R-:W-:Y:S01]  /*61e0*/  IMAD R27, R47.reuse, R27, RZ ;  /* 0x0000001b2f1b7224 */ /* 0x040fe200078e02ff */
[----:B------:R-:W-:Y:S01]  /*61f0*/  MOV R49, R65 ;  /* 0x0000004100317202 */ /* 0x000fe20000000f00 */
[----:B------:R-:W-:Y:S01]  /*6200*/  IMAD R21, R50, R48, R21 ;  /* 0x0000003032157224 */ /* 0x000fe200078e0215 */
[----:B------:R-:W-:Y:S01]  /*6210*/  I2IP.S8.S32.SAT R116, R2, R0, R115 ;  /* 0x0000000002747239 */ /* 0x000fe20000001473 */
[----:B------:R-:W-:Y:S01]  /*6220*/  IMAD R24, R47, R28, RZ ;  /* 0x0000001c2f187224 */ /* 0x000fe200078e02ff */
[----:B------:R-:W-:Y:S01]  /*6230*/  SHF.R.S32.HI R50, RZ, 0x18, R64 ;  /* 0x00000018ff327819 */ /* 0x000fe20000011440 */
[----:B------:R-:W-:Y:S01]  /*6240*/  IMAD R22, R51, R48, R22 ;  /* 0x0000003033167224 */ /* 0x000fe200078e0216 */
[----:B------:R-:W-:Y:S01]  /*6250*/  MOV R51, R62 ;  /* 0x0000003e00337202 */ /* 0x000fe20000000f00 */
[-C--:B------:R-:W-:Y:S02]  /*6260*/  IMAD R27, R57, R48.reuse, R27 ;  /* 0x00000030391b7224 */ /* 0x080fe400078e021b */
[----:B------:R-:W-:Y:S02]  /*6270*/  IMAD R25, R47, R29, RZ ;  /* 0x0000001d2f197224 */ /* 0x000fe400078e02ff */
[----:B------:R-:W-:Y:S01]  /*6280*/  IMAD R24, R49, R48, R24 ;  /* 0x0000003031187224 */ /* 0x000fe200078e0218 */
[----:B------:R-:W-:Y:S01]  /*6290*/  SHF.R.S32.HI R49, RZ, 0x18, R63 ;  /* 0x00000018ff317819 */ /* 0x000fe2000001143f */
[----:B------:R-:W-:Y:S01]  /*62a0*/  IMAD R26, R47, R30, RZ ;  /* 0x0000001e2f1a7224 */ /* 0x000fe200078e02ff */
[----:B------:R-:W-:Y:S01]  /*62b0*/  I2IP.S8.S32.SAT R117, R27, R22, RZ ;  /* 0x000000161b757239 */ /* 0x000fe200000014ff */
[C---:B------:R-:W-:Y:S02]  /*62c0*/  IMAD R31, R47.reuse, R31, RZ ;  /* 0x0000001f2f1f7224 */ /* 0x040fe400078e02ff */
[----:B------:R-:W-:Y:S01]  /*62d0*/  IMAD R25, R50, R48, R25 ;  /* 0x0000003032197224 */ /* 0x000fe200078e0219 */
[----:B------:R-:W-:Y:S01]  /*62e0*/  SHF.R.S32.HI R50, RZ, 0x18, R61 ;  /* 0x00000018ff327819 */ /* 0x000fe2000001143d */
[----:B------:R-:W-:Y:S01]  /*62f0*/  IMAD R28, R47, R32, RZ ;  /* 0x000000202f1c7224 */ /* 0x000fe200078e02ff */
[----:B------:R-:W-:Y:S01]  /*6300*/  I2IP.S8.S32.SAT R117, R21, R20, R117 ;  /* 0x0000001415757239 */ /* 0x000fe20000001475 */
[-C--:B------:R-:W-:Y:S02]  /*6310*/  IMAD R26, R49, R48.reuse, R26 ;  /* 0x00000030311a7224 */ /* 0x080fe400078e021a */
[----:B------:R-:W-:Y:S02]  /*6320*/  IMAD R29, R47, R33, RZ ;  /* 0x000000212f1d7224 */ /* 0x000fe400078e02ff */
[-C--:B------:R-:W-:Y:S02]  /*6330*/  IMAD R31, R58, R48.reuse, R31 ;  /* 0x000000303a1f7224 */ /* 0x080fe400078e021f */
[----:B------:R-:W-:Y:S02]  /*6340*/  IMAD R28, R51, R48, R28 ;  /* 0x00000030331c7224 */ /* 0x000fe400078e021c */
[----:B------:R-:W-:Y:S01]  /*6350*/  IMAD R30, R47, R34, RZ ;  /* 0x000000222f1e7224 */ /* 0x000fe200078e02ff */
[----:B------:R-:W-:Y:S01]  /*6360*/  I2IP.S8.S32.SAT R114, R31, R26, RZ ;  /* 0x0000001a1f727239 */ /* 0x000fe200000014ff */
[----:B------:R-:W-:Y:S02]  /*6370*/  IMAD R29, R50, R48, R29 ;  /* 0x00000030321d7224 */ /* 0x000fe400078e021d */
[----:B------:R-:W-:Y:S01]  /*6380*/  IMAD R35, R47, R35, RZ ;  /* 0x000000232f237224 */ /* 0x000fe200078e02ff */
[----:B------:R-:W-:Y:S01]  /*6390*/  I2IP.S8.S32.SAT R118, R25, R24, R114 ;  /* 0x0000001819767239 */ /* 0x000fe20000001472 */
[-C--:B------:R-:W-:Y:S01]  /*63a0*/  IMAD R30, R53, R48.reuse, R30 ;  /* 0x00000030351e7224 */ /* 0x080fe200078e021e */
[----:B------:R-:W-:Y:S01]  /*63b0*/  IADD3 R114, PT, PT, R44, 0x1, RZ ;  /* 0x000000012c727810 */ /* 0x000fe20007ffe0ff */
[----:B------:R-:W-:Y:S05]  /*63c0*/  IMAD R35, R59, R48, R35 ;  /* 0x000000303b237224 */ /* 0x000fea00078e0223 */
[----:B------:R-:W-:Y:S04]  /*63d0*/  I2IP.S8.S32.SAT R120, R35, R30, RZ ;  /* 0x0000001e23787239 */ /* 0x000fe800000014ff */
[----:B------:R-:W-:Y:S05]  /*63e0*/  I2IP.S8.S32.SAT R119, R29, R28, R120 ;  /* 0x0000001c1d777239 */ /* 0x000fea0000001478 */
[----:B------:R1:W-:Y:S01]  /*63f0*/  STS.128 [R104+0x1010], R116 ;  /* 0x0010107468007388 */ /* 0x0003e20000000c00 */
[----:B------:R-:W-:Y:S01]  /*6400*/  @!PT LDS RZ, [RZ] ;  /* 0x00000000fffff984 */ /* 0x000fe20000000800 */
[----:B------:R-:W-:Y:S01]  /*6410*/  @!PT LDS RZ, [RZ] ;  /* 0x00000000fffff984 */ /* 0x000fe20000000800 */
[----:B------:R-:W-:Y:S01]  /*6420*/  @!PT LDS RZ, [RZ] ;  /* 0x00000000fffff984 */ /* 0x000fe20000000800 */
[----:B------:R-:W-:Y:S01]  /*6430*/  @!PT LDS RZ, [RZ] ;  /* 0x00000000fffff984 */ /* 0x000fe20000000800 */
[----:B------:R3:W-:Y:S07]  /*6440*/  MEMBAR.ALL.CTA ;  /* 0x0000000000007992 */ /* 0x0007ee0000008000 */
[----:B---3--:R-:W3:Y:S02]  /*6450*/  FENCE.VIEW.ASYNC.S ;  /* 0x00000000000073c6 */ /* 0x008ee40000000000 */
[----:B---3--:R-:W-:Y:S06]  /*6460*/  BAR.SYNC.DEFER_BLOCKING 0x1, 0x80 ;  /* 0x0042000000007b1d */ /* 0x008fec0000010000 */
[----:B------:R-:W-:Y:S05]  /*6470*/  @P0 BRA `(.L_x_95) ;  /* 0x0000000000340947 */ /* 0x000fea0003800000 */
[----:B------:R-:W-:Y:S01]  /*6480*/  UIADD3 UR12, UPT, UPT, UR43, 0x1200, URZ ;  /* 0x000012002b0c7890 */ /* 0x000fe2000fffe0ff */
[----:B------:R-:W-:Y:S01]  /*6490*/  R2UR UR9, R97 ;  /* 0x00000000610972ca */ /* 0x000fe200000e0000 */
[----:B------:R-:W-:Y:S01]  /*64a0*/  UIADD3 UR10, UP0, UPT, UR46, 0x680, URZ ;  /* 0x000006802e0a7890 */ /* 0x000fe2000ff1e0ff */
[----:B------:R-:W-:Y:S01]  /*64b0*/  R2UR UR8, R99 ;  /* 0x00000000630872ca */ /* 0x000fe200000e0000 */
[----:B------:R-:W-:Y:S02]  /*64c0*/  UMOV UR7, UR36 ;  /* 0x0000002400077c82 */ /* 0x000fe40008000000 */
[----:B------:R-:W-:Y:S01]  /*64d0*/  IMAD.U32 R111, RZ, RZ, UR12 ;  /* 0x0000000cff6f7e24 */ /* 0x000fe2000f8e00ff */
[----:B------:R-:W-:Y:S04]  /*64e0*/  UIADD3.X UR11, UPT, UPT, URZ, UR47, URZ, UP0, !UPT ;  /* 0x0000002fff0b7290 */ /* 0x000fe800087fe4ff */
[----:B------:R-:W-:Y:S03]  /*64f0*/  R2UR UR4, R111 ;  /* 0x000000006f0472ca */ /* 0x000fe600000e0000 */
[----:B------:R-:W-:Y:S02]  /*6500*/  USHF.L.U32 UR5, UR9, 0x6, URZ ;  /* 0x0000000609057899 */ /* 0x000fe400080006ff */
[----:B------:R-:W-:Y:S09]  /*6510*/  USHF.L.U32 UR6, UR8, 0x6, URZ ;  /* 0x0000000608067899 */ /* 0x000ff200080006ff */
[----:B------:R3:W-:Y:S01]  /*6520*/  UTMASTG.3D [UR4], [UR10] ;  /* 0x000000040a0073b5 */ /* 0x0007e20008010000 */
[----:B------:R0:W-:Y:S01]  /*6530*/  UTMACMDFLUSH ;  /* 0x00000000000079b7 */ /* 0x0001e20000000000 */
[----:B---3--:R-:W-:Y:S04]  /*6540*/  DEPBAR.LE SB0, 0x0 ;  /* 0x000080000000791a */ /* 0x008fe80000000000 */
.L_x_95:
[----:B------:R-:W-:Y:S05]  /*6550*/  BSYNC.RECONVERGENT B0 ;  /* 0x0000000000007941 */ /* 0x000fea0003800200 */
.L_x_94:
[----:B------:R-:W-:Y:S01]  /*6560*/  BAR.SYNC.DEFER_BLOCKING 0x1, 0x80 ;  /* 0x0042000000007b1d */ /* 0x000fe20000010000 */
[----:B------:R-:W-:Y:S01]  /*6570*/  ISETP.NE.AND P2, PT, R112, RZ, PT ;  /* 0x000000ff7000720c */ /* 0x000fe20003f45270 */
[----:B------:R-:W-:Y:S01]  /*6580*/  IMAD.IADD R97, R43, 0x1, R81 ;  /* 0x000000012b617824 */ /* 0x000fe200078e0251 */
[----:B------:R-:W-:Y:S01]  /*6590*/  ISETP.NE.AND P0, PT, R113, 0x2, PT ;  /* 0x000000027100780c */ /* 0x000fe20003f05270 */
[----:B------:R-:W-:Y:S01]  /*65a0*/  IMAD.IADD R99, R45, 0x1, R96 ;  /* 0x000000012d637824 */ /* 0x000fe200078e0260 */
[----:B------:R-:W-:Y:S02]  /*65b0*/  ISETP.NE.AND P1, PT, R114, 0x4, PT ;  /* 0x000000047200780c */ /* 0x000fe40003f25270 */
[----:B------:R-:W-:Y:S02]  /*65c0*/  SEL R0, RZ, 0x1, P0 ;  /* 0x00000001ff007807 */ /* 0x000fe40000000000 */
[----:B------:R-:W-:Y:S02]  /*65d0*/  SEL R3, RZ, 0x1, P1 ;  /* 0x00000001ff037807 */ /* 0x000fe40000800000 */
[----:B------:R-:W-:Y:S02]  /*65e0*/  LOP3.LUT R109, R109, R0, RZ, 0x3c, !PT ;  /* 0x000000006d6d7212 */ /* 0x000fe400078e3cff */
[----:B------:R-:W-:Y:S02]  /*65f0*/  LOP3.LUT R110, R110, R3, RZ, 0x3c, !PT ;  /* 0x000000036e6e7212 */ /* 0x000fe400078e3cff */
[----:B------:R-:W-:Y:S02]  /*6600*/  @P2 R2UR UR36, R107 ;  /* 0x000000006b2422ca */ /* 0x000fe400000e0000 */
[----:B------:R-:W-:Y:S02]  /*6610*/  SEL R113, R113, RZ, P0 ;  /* 0x000000ff71717207 */ /* 0x000fe40000000000 */
[----:B------:R-:W-:Y:S01]  /*6620*/  SEL R44, R114, RZ, P1 ;  /* 0x000000ff722c7207 */ /* 0x000fe20000800000 */
[----:B------:R-:W-:Y:S10]  /*6630*/  @P2 BRA `(.L_x_96) ;  /* 0xffffffe400682947 */ /* 0x000ff4000383ffff */
[----:B------:R-:W-:Y:S05]  /*6640*/  EXIT ;  /* 0x000000000000794d */ /* 0x000fea0003800000 */
.L_x_19:
[----:B--2---:R2:W1:Y:S02]  /*6650*/  SYNCS.PHASECHK.TRANS64.TRYWAIT P0, [R3+URZ+0xf0], R2 ;  /* 0x0000f002030075a7 */ /* 0x00446400080011ff */
[----:B-1----:R-:W-:Y:S05]  /*6660*/  @!P0 NANOSLEEP.SYNCS 0x989680 ;  /* 0x009896800000895d */ /* 0x002fea0003900000 */
[----:B------:R-:W1:Y:S02]  /*6670*/  @!P0 SYNCS.PHASECHK.TRANS64 P0, [R3+URZ+0xf0], R2 ;  /* 0x0000f002030085a7 */ /* 0x000e6400080010ff */
[----:B-1----:R-:W-:Y:S05]  /*6680*/  @!P0 BRA `(.L_x_19) ;  /* 0xfffffffc00f08947 */ /* 0x002fea000383ffff */
[----:B------:R-:W-:Y:S05]  /*6690*/  BRA `(.L_x_97) ;  /* 0xffffffac00c87947 */ /* 0x000fea000383ffff */
.L_x_22:
[----:B-1----:R-:W-:-:S07]  /*66a0*/  MOV R2, UR33 ;  /* 0x0000002100027c02 */ /* 0x002fce0008000f00 */
.L_x_98:
[----:B-1----:R1:W2:Y:S02]  /*66b0*/  SYNCS.PHASECHK.TRANS64.TRYWAIT P0, [R2+URZ+0x30], R5 ;  /* 0x00003005020075a7 */ /* 0x0022a400080011ff */
[----:B--2---:R-:W-:Y:S05]  /*66c0*/  @!P0 NANOSLEEP.SYNCS 0x989680 ;  /* 0x009896800000895d */ /* 0x004fea0003900000 */
[----:B------:R-:W2:Y:S02]  /*66d0*/  @!P0 SYNCS.PHASECHK.TRANS64 P0, [R2+URZ+0x30], R5 ;  /* 0x00003005020085a7 */ /* 0x000ea400080010ff */
[----:B--2---:R-:W-:Y:S05]  /*66e0*/  @!P0 BRA `(.L_x_98) ;  /* 0xfffffffc00f08947 */ /* 0x004fea000383ffff */
[----:B------:R-:W-:Y:S05]  /*66f0*/  BRA `(.L_x_21) ;  /* 0xffffffb000187947 */ /* 0x000fea000383ffff */
.L_x_28:
[----:B-1----:R-:W-:-:S07]  /*6700*/  MOV R2, UR33 ;  /* 0x0000002100027c02 */ /* 0x002fce0008000f00 */
.L_x_99:
[----:B-1----:R1:W2:Y:S02]  /*6710*/  SYNCS.PHASECHK.TRANS64.TRYWAIT P0, [R2+URZ+0x30], R5 ;  /* 0x00003005020075a7 */ /* 0x0022a400080011ff */
[----:B--2---:R-:W-:Y:S05]  /*6720*/  @!P0 NANOSLEEP.SYNCS 0x989680 ;  /* 0x009896800000895d */ /* 0x004fea0003900000 */
[----:B------:R-:W2:Y:S02]  /*6730*/  @!P0 SYNCS.PHASECHK.TRANS64 P0, [R2+URZ+0x30], R5 ;  /* 0x00003005020085a7 */ /* 0x000ea400080010ff */
[----:B--2---:R-:W-:Y:S05]  /*6740*/  @!P0 BRA `(.L_x_99) ;  /* 0xfffffffc00f08947 */ /* 0x004fea000383ffff */
[----:B------:R-:W-:Y:S05]  /*6750*/  BRA `(.L_x_27) ;  /* 0xffffffb000ec7947 */ /* 0x000fea000383ffff */
.L_x_32:
[----:B-1----:R1:W2:Y:S02]  /*6760*/  SYNCS.PHASECHK.TRANS64.TRYWAIT P0, [R2+URZ+0x80], R3 ;  /* 0x00008003020075a7 */ /* 0x0022a400080011ff */
[----:B--2---:R-:W-:Y:S05]  /*6770*/  @!P0 NANOSLEEP.SYNCS 0x989680 ;  /* 0x009896800000895d */ /* 0x004fea0003900000 */
[----:B------:R-:W2:Y:S02]  /*6780*/  @!P0 SYNCS.PHASECHK.TRANS64 P0, [R2+URZ+0x80], R3 ;  /* 0x00008003020085a7 */ /* 0x000ea400080010ff */
[----:B--2---:R-:W-:Y:S05]  /*6790*/  @!P0 BRA `(.L_x_32) ;  /* 0xfffffffc00f08947 */ /* 0x004fea000383ffff */
[----:B------:R-:W-:Y:S05]  /*67a0*/  BRA `(.L_x_100) ;  /* 0xffffffb400a07947 */ /* 0x000fea000383ffff */
.L_x_36:
[----:B----4-:R-:W-:-:S07]  /*67b0*/  MOV R0, UR5 ;  /* 0x0000000500007c02 */ /* 0x010fce0008000f00 */
.L_x_101:
[----:B-1----:R1:W2:Y:S02]  /*67c0*/  SYNCS.PHASECHK.TRANS64.TRYWAIT P0, [R0+URZ], R3 ;  /* 0x00000003000075a7 */ /* 0x0022a400080011ff */
[----:B--2---:R-:W-:Y:S05]  /*67d0*/  @!P0 NANOSLEEP.SYNCS 0x989680 ;  /* 0x009896800000895d */ /* 0x004fea0003900000 */
[----:B------:R-:W2:Y:S02]  /*67e0*/  @!P0 SYNCS.PHASECHK.TRANS64 P0, [R0+URZ], R3 ;  /* 0x00000003000085a7 */ /* 0x000ea400080010ff */
[----:B--2---:R-:W-:Y:S05]  /*67f0*/  @!P0 BRA `(.L_x_101) ;  /* 0xfffffffc00f08947 */ /* 0x004fea000383ffff */
[----:B------:R-:W-:Y:S05]  /*6800*/  BRA `(.L_x_102) ;  /* 0xffffffbc00107947 */ /* 0x000fea000383ffff */
.L_x_37:
[----:B----4-:R-:W-:-:S07]  /*6810*/  MOV R0, UR5 ;  /* 0x0000000500007c02 */ /* 0x010fce0008000f00 */
.L_x_103:
[----:B-1----:R1:W2:Y:S02]  /*6820*/  SYNCS.PHASECHK.TRANS64.TRYWAIT P0, [R0+URZ], R3 ;  /* 0x00000003000075a7 */ /* 0x0022a400080011ff */
[----:B--2---:R-:W-:Y:S05]  /*6830*/  @!P0 NANOSLEEP.SYNCS 0x989680 ;  /* 0x009896800000895d */ /* 0x004fea0003900000 */
[----:B------:R-:W2:Y:S02]  /*6840*/  @!P0 SYNCS.PHASECHK.TRANS64 P0, [R0+URZ], R3 ;  /* 0x00000003000085a7 */ /* 0x000ea400080010ff */
[----:B--2---:R-:W-:Y:S05]  /*6850*/  @!P0 BRA `(.L_x_103) ;  /* 0xfffffffc00f08947 */ /* 0x004fea000383ffff */
[----:B------:R-:W-:Y:S05]  /*6860*/  BRA `(.L_x_104) ;  /* 0xffffffbc001c7947 */ /* 0x000fea000383ffff */
.L_x_38:
[----:B----4-:R-:W-:-:S07]  /*6870*/  MOV R0, UR5 ;  /* 0x0000000500007c02 */ /* 0x010fce0008000f00 */
.L_x_105:
[----:B-1----:R1:W2:Y:S02]  /*6880*/  SYNCS.PHASECHK.TRANS64.TRYWAIT P0, [R0+URZ], R3 ;  /* 0x00000003000075a7 */ /* 0x0022a400080011ff */
[----:B--2---:R-:W-:Y:S05]  /*6890*/  @!P0 NANOSLEEP.SYNCS 0x989680 ;  /* 0x009896800000895d */ /* 0x004fea0003900000 */
[----:B------:R-:W2:Y:S02]  /*68a0*/  @!P0 SYNCS.PHASECHK.TRANS64 P0, [R0+URZ], R3 ;  /* 0x00000003000085a7 */ /* 0x000ea400080010ff */
[----:B--2---:R-:W-:Y:S05]  /*68b0*/  @!P0 BRA `(.L_x_105) ;  /* 0xfffffffc00f08947 */ /* 0x004fea000383ffff */
[----:B------:R-:W-:Y:S05]  /*68c0*/  BRA `(.L_x_106) ;  /* 0xffffffbc00287947 */ /* 0x000fea000383ffff */
.L_x_39:
[----:B----4-:R-:W-:-:S07]  /*68d0*/  MOV R0, UR5 ;  /* 0x0000000500007c02 */ /* 0x010fce0008000f00 */
.L_x_107:
[----:B-1----:R1:W2:Y:S02]  /*68e0*/  SYNCS.PHASECHK.TRANS64.TRYWAIT P0, [R0+URZ], R3 ;  /* 0x00000003000075a7 */ /* 0x0022a400080011ff */
[----:B--2---:R-:W-:Y:S05]  /*68f0*/  @!P0 NANOSLEEP.SYNCS 0x989680 ;  /* 0x009896800000895d */ /* 0x004fea0003900000 */
[----:B------:R-:W2:Y:S02]  /*6900*/  @!P0 SYNCS.PHASECHK.TRANS64 P0, [R0+URZ], R3 ;  /* 0x00000003000085a7 */ /* 0x000ea400080010ff */
[----:B--2---:R-:W-:Y:S05]  /*6910*/  @!P0 BRA `(.L_x_107) ;  /* 0xfffffffc00f08947 */ /* 0x004fea000383ffff */
[----:B------:R-:W-:Y:S05]  /*6920*/  BRA `(.L_x_108) ;  /* 0xffffffbc00347947 */ /* 0x000fea000383ffff */
.L_x_40:
[----:B----4-:R-:W-:-:S07]  /*6930*/  MOV R0, UR5 ;  /* 0x0000000500007c02 */ /* 0x010fce0008000f00 */
.L_x_109:
[----:B-1----:R1:W2:Y:S02]  /*6940*/  SYNCS.PHASECHK.TRANS64.TRYWAIT P0, [R0+URZ], R3 ;  /* 0x00000003000075a7 */ /* 0x0022a400080011ff */
[----:B--2---:R-:W-:Y:S05]  /*6950*/  @!P0 NANOSLEEP.SYNCS 0x989680 ;  /* 0x009896800000895d */ /* 0x004fea0003900000 */
[----:B------:R-:W2:Y:S02]  /*6960*/  @!P0 SYNCS.PHASECHK.TRANS64 P0, [R0+URZ], R3 ;  /* 0x00000003000085a7 */ /* 0x000ea400080010ff */
[----:B--2---:R-:W-:Y:S05]  /*6970*/  @!P0 BRA `(.L_x_109) ;  /* 0xfffffffc00f08947 */ /* 0x004fea000383ffff */
[----:B------:R-:W-:Y:S05]  /*6980*/  BRA `(.L_x_110) ;  /* 0xffffffbc00407947 */ /* 0x000fea000383ffff */
.L_x_43:
[----:B-1----:R1:W2:Y:S02]  /*6990*/  SYNCS.PHASECHK.TRANS64.TRYWAIT P0, [R0+URZ+0xe0], R5 ;  /* 0x0000e005000075a7 */ /* 0x0022a400080011ff */
[----:B--2---:R-:W-:Y:S05]  /*69a0*/  @!P0 NANOSLEEP.SYNCS 0x989680 ;  /* 0x009896800000895d */ /* 0x004fea0003900000 */
[----:B------:R-:W2:Y:S02]  /*69b0*/  @!P0 SYNCS.PHASECHK.TRANS64 P0, [R0+URZ+0xe0], R5 ;  /* 0x0000e005000085a7 */ /* 0x000ea400080010ff */
[----:B--2---:R-:W-:Y:S05]  /*69c0*/  @!P0 BRA `(.L_x_43) ;  /* 0xfffffffc00f08947 */ /* 0x004fea000383ffff */
[----:B------:R-:W-:Y:S05]  /*69d0*/  BRA `(.L_x_111) ;  /* 0xffffffbc009c7947 */ /* 0x000fea000383ffff */
.L_x_44:
[----:B------:R-:W-:-:S07]  /*69e0*/  MOV R0, UR5 ;  /* 0x0000000500007c02 */ /* 0x000fce0008000f00 */
.L_x_112:
[----:B-1----:R1:W2:Y:S02]  /*69f0*/  SYNCS.PHASECHK.TRANS64.TRYWAIT P0, [R0+URZ+0x90], R5 ;  /* 0x00009005000075a7 */ /* 0x0022a400080011ff */
[----:B--2---:R-:W-:Y:S05]  /*6a00*/  @!P0 NANOSLEEP.SYNCS 0x989680 ;  /* 0x009896800000895d */ /* 0x004fea0003900000 */
[----:B------:R-:W2:Y:S02]  /*6a10*/  @!P0 SYNCS.PHASECHK.TRANS64 P0, [R0+URZ+0x90], R5 ;  /* 0x00009005000085a7 */ /* 0x000ea400080010ff */
[----:B--2---:R-:W-:Y:S05]  /*6a20*/  @!P0 BRA `(.L_x_112) ;  /* 0xfffffffc00f08947 */ /* 0x004fea000383ffff */
[----:B------:R-:W-:Y:S05]  /*6a30*/  BRA `(.L_x_113) ;  /* 0xffffffbc00ac7947 */ /* 0x000fea000383ffff */
.L_x_45:
[----:B-1----:R1:W2:Y:S02]  /*6a40*/  SYNCS.PHASECHK.TRANS64.TRYWAIT P1, [R0+URZ+0x80], R5 ;  /* 0x00008005000075a7 */ /* 0x0022a400080211ff */
[----:B--2---:R-:W-:Y:S05]  /*6a50*/  @!P1 NANOSLEEP.SYNCS 0x989680 ;  /* 0x009896800000995d */ /* 0x004fea0003900000 */
[----:B------:R-:W2:Y:S02]  /*6a60*/  @!P1 SYNCS.PHASECHK.TRANS64 P1, [R0+URZ+0x80], R5 ;  /* 0x00008005000095a7 */ /* 0x000ea400080210ff */
[----:B--2---:R-:W-:Y:S05]  /*6a70*/  @!P1 BRA `(.L_x_45) ;  /* 0xfffffffc00f09947 */ /* 0x004fea000383ffff */
[----:B------:R-:W-:Y:S05]  /*6a80*/  BRA `(.L_x_114) ;  /* 0xffffffbc00dc7947 */ /* 0x000fea000383ffff */
.L_x_48:
[----:B------:R-:W-:-:S07]  /*6a90*/  MOV R0, UR5 ;  /* 0x0000000500007c02 */ /* 0x000fce0008000f00 */
.L_x_115:
[----:B-1----:R1:W2:Y:S02]  /*6aa0*/  SYNCS.PHASECHK.TRANS64.TRYWAIT P0, [R0+URZ+0x90], R3 ;  /* 0x00009003000075a7 */ /* 0x0022a400080011ff */
[----:B--2---:R-:W-:Y:S05]  /*6ab0*/  @!P0 NANOSLEEP.SYNCS 0x989680 ;  /* 0x009896800000895d */ /* 0x004fea0003900000 */
[----:B------:R-:W2:Y:S02]  /*6ac0*/  @!P0 SYNCS.PHASECHK.TRANS64 P0, [R0+URZ+0x90], R3 ;  /* 0x00009003000085a7 */ /* 0x000ea400080010ff */
[----:B--2---:R-:W-:Y:S05]  /*6ad0*/  @!P0 BRA `(.L_x_115) ;  /* 0xfffffffc00f08947 */ /* 0x004fea000383ffff */
[----:B------:R-:W-:Y:S05]  /*6ae0*/  BRA `(.L_x_47) ;  /* 0xffffffc000307947 */ /* 0x000fea000383ffff */
.L_x_55:
[----:B-1----:R1:W2:Y:S02]  /*6af0*/  SYNCS.PHASECHK.TRANS64.TRYWAIT P1, [R0+URZ+0x80], R5 ;  /* 0x00008005000075a7 */ /* 0x0022a400080211ff */
[----:B--2---:R-:W-:Y:S05]  /*6b00*/  @!P1 NANOSLEEP.SYNCS 0x989680 ;  /* 0x009896800000995d */ /* 0x004fea0003900000 */
[----:B------:R-:W2:Y:S02]  /*6b10*/  @!P1 SYNCS.PHASECHK.TRANS64 P1, [R0+URZ+0x80], R5 ;  /* 0x00008005000095a7 */ /* 0x000ea400080210ff */
[----:B--2---:R-:W-:Y:S05]  /*6b20*/  @!P1 BRA `(.L_x_55) ;  /* 0xfffffffc00f09947 */ /* 0x004fea000383ffff */
[----:B------:R-:W-:Y:S05]  /*6b30*/  BRA `(.L_x_116) ;  /* 0xffffffc400c07947 */ /* 0x000fea000383ffff */
.L_x_56:
[----:B------:R-:W-:-:S07]  /*6b40*/  MOV R3, UR6 ;  /* 0x0000000600037c02 */ /* 0x000fce0008000f00 */
.L_x_117:
[----:B-1----:R1:W2:Y:S02]  /*6b50*/  SYNCS.PHASECHK.TRANS64.TRYWAIT P0, [R3+URZ+0xc0], R0 ;  /* 0x0000c000030075a7 */ /* 0x0022a400080011ff */
[----:B--2---:R-:W-:Y:S05]  /*6b60*/  @!P0 NANOSLEEP.SYNCS 0x989680 ;  /* 0x009896800000895d */ /* 0x004fea0003900000 */
[----:B------:R-:W2:Y:S02]  /*6b70*/  @!P0 SYNCS.PHASECHK.TRANS64 P0, [R3+URZ+0xc0], R0 ;  /* 0x0000c000030085a7 */ /* 0x000ea400080010ff */
[----:B--2---:R-:W-:Y:S05]  /*6b80*/  @!P0 BRA `(.L_x_117) ;  /* 0xfffffffc00f08947 */ /* 0x004fea000383ffff */
[----:B------:R-:W-:Y:S05]  /*6b90*/  BRA `(.L_x_118) ;  /* 0xffffffc800107947 */ /* 0x000fea000383ffff */
.L_x_59:
[----:B------:R-:W-:Y:S07]  /*6ba0*/  MOV R0, UR11 ;  /* 0x0000000b00007c02 */ /* 0x000fee0008000f00 */
.L_x_119:
[----:B-1----:R1:W2:Y:S02]  /*6bb0*/  SYNCS.PHASECHK.TRANS64.TRYWAIT P0, [R0+URZ], R3 ;  /* 0x00000003000075a7 */ /* 0x0022a400080011ff */
[----:B--2---:R-:W-:Y:S05]  /*6bc0*/  @!P0 NANOSLEEP.SYNCS 0x989680 ;  /* 0x009896800000895d */ /* 0x004fea0003900000 */
[----:B------:R-:W2:Y:S02]  /*6bd0*/  @!P0 SYNCS.PHASECHK.TRANS64 P0, [R0+URZ], R3 ;  /* 0x00000003000085a7 */ /* 0x000ea400080010ff */
[----:B--2---:R-:W-:Y:S05]  /*6be0*/  @!P0 BRA `(.L_x_119) ;  /* 0xfffffffc00f08947 */ /* 0x004fea000383ffff */
[----:B------:R-:W-:Y:S05]  /*6bf0*/  BRA `(.L_x_58) ;  /* 0xffffffc8002c7947 */ /* 0x000fea000383ffff */
.L_x_62:
[----:B------:R-:W-:-:S07]  /*6c00*/  MOV R0, UR6 ;  /* 0x0000000600007c02 */ /* 0x000fce0008000f00 */
.L_x_120:
[----:B--2---:R2:W4:Y:S02]  /*6c10*/  SYNCS.PHASECHK.TRANS64.TRYWAIT P0, [R0+URZ], R3 ;  /* 0x00000003000075a7 */ /* 0x00452400080011ff */
[----:B----4-:R-:W-:Y:S05]  /*6c20*/  @!P0 NANOSLEEP.SYNCS 0x989680 ;  /* 0x009896800000895d */ /* 0x010fea0003900000 */
[----:B------:R-:W4:Y:S02]  /*6c30*/  @!P0 SYNCS.PHASECHK.TRANS64 P0, [R0+URZ], R3 ;  /* 0x00000003000085a7 */ /* 0x000f2400080010ff */
[----:B----4-:R-:W-:Y:S05]  /*6c40*/  @!P0 BRA `(.L_x_120) ;  /* 0xfffffffc00f08947 */ /* 0x010fea000383ffff */
[----:B------:R-:W-:Y:S05]  /*6c50*/  BRA `(.L_x_121) ;  /* 0xffffffcc00587947 */ /* 0x000fea000383ffff */
.L_x_63:
[----:B------:R-:W-:-:S07]  /*6c60*/  MOV R0, UR6 ;  /* 0x0000000600007c02 */ /* 0x000fce0008000f00 */
.L_x_122:
[----:B-1----:R1:W2:Y:S02]  /*6c70*/  SYNCS.PHASECHK.TRANS64.TRYWAIT P0, [R0+URZ], R3 ;  /* 0x00000003000075a7 */ /* 0x0022a400080011ff */
[----:B--2---:R-:W-:Y:S05]  /*6c80*/  @!P0 NANOSLEEP.SYNCS 0x989680 ;  /* 0x009896800000895d */ /* 0x004fea0003900000 */
[----:B------:R-:W2:Y:S02]  /*6c90*/  @!P0 SYNCS.PHASECHK.TRANS64 P0, [R0+URZ], R3 ;  /* 0x00000003000085a7 */ /* 0x000ea400080010ff */
[----:B--2---:R-:W-:Y:S05]  /*6ca0*/  @!P0 BRA `(.L_x_122) ;  /* 0xfffffffc00f08947 */ /* 0x004fea000383ffff */
[----:B------:R-:W-:Y:S05]  /*6cb0*/  BRA `(.L_x_123) ;  /* 0xffffffcc00647947 */ /* 0x000fea000383ffff */
.L_x_64:
[----:B------:R-:W-:-:S07]  /*6cc0*/  MOV R0, UR6 ;  /* 0x0000000600007c02 */ /* 0x000fce0008000f00 */
.L_x_124:
[----:B-1----:R1:W2:Y:S02]  /*6cd0*/  SYNCS.PHASECHK.TRANS64.TRYWAIT P0, [R0+URZ], R3 ;  /* 0x00000003000075a7 */ /* 0x0022a400080011ff */
[----:B--2---:R-:W-:Y:S05]  /*6ce0*/  @!P0 NANOSLEEP.SYNCS 0x989680 ;  /* 0x009896800000895d */ /* 0x004fea0003900000 */
[----:B------:R-:W2:Y:S02]  /*6cf0*/  @!P0 SYNCS.PHASECHK.TRANS64 P0, [R0+URZ], R3 ;  /* 0x00000003000085a7 */ /* 0x000ea400080010ff */
[----:B--2---:R-:W-:Y:S05]  /*6d00*/  @!P0 BRA `(.L_x_124) ;  /* 0xfffffffc00f08947 */ /* 0x004fea000383ffff */
[----:B------:R-:W-:Y:S05]  /*6d10*/  BRA `(.L_x_125) ;  /* 0xffffffcc00707947 */ /* 0x000fea000383ffff */
.L_x_65:
[----:B------:R-:W-:-:S07]  /*6d20*/  MOV R0, UR7 ;  /* 0x0000000700007c02 */ /* 0x000fce0008000f00 */
.L_x_126:
[----:B-1----:R1:W2:Y:S02]  /*6d30*/  SYNCS.PHASECHK.TRANS64.TRYWAIT P0, [R0+URZ], R3 ;  /* 0x00000003000075a7 */ /* 0x0022a400080011ff */
[----:B--2---:R-:W-:Y:S05]  /*6d40*/  @!P0 NANOSLEEP.SYNCS 0x989680 ;  /* 0x009896800000895d */ /* 0x004fea0003900000 */
[----:B------:R-:W2:Y:S02]  /*6d50*/  @!P0 SYNCS.PHASECHK.TRANS64 P0, [R0+URZ], R3 ;  /* 0x00000003000085a7 */ /* 0x000ea400080010ff */
[----:B--2---:R-:W-:Y:S05]  /*6d60*/  @!P0 BRA `(.L_x_126) ;  /* 0xfffffffc00f08947 */ /* 0x004fea000383ffff */
[----:B------:R-:W-:Y:S05]  /*6d70*/  BRA `(.L_x_127) ;  /* 0xffffffcc007c7947 */ /* 0x000fea000383ffff */
.L_x_70:
[----:B---3--:R3:W1:Y:S02]  /*6d80*/  SYNCS.PHASECHK.TRANS64.TRYWAIT P0, [R0+URZ+0x80], R3 ;  /* 0x00008003000075a7 */ /* 0x00866400080011ff */
[----:B-1----:R-:W-:Y:S05]  /*6d90*/  @!P0 NANOSLEEP.SYNCS 0x989680 ;  /* 0x009896800000895d */ /* 0x002fea0003900000 */
[----:B------:R-:W1:Y:S02]  /*6da0*/  @!P0 SYNCS.PHASECHK.TRANS64 P0, [R0+URZ+0x80], R3 ;  /* 0x00008003000085a7 */ /* 0x000e6400080010ff */
[----:B-1----:R-:W-:Y:S05]  /*6db0*/  @!P0 BRA `(.L_x_70) ;  /* 0xfffffffc00f08947 */ /* 0x002fea000383ffff */
[----:B------:R-:W-:Y:S05]  /*6dc0*/  BRA `(.L_x_128) ;  /* 0xffffffd000787947 */ /* 0x000fea000383ffff */
.L_x_73:
[----:B------:R-:W-:Y:S07]  /*6dd0*/  MOV R0, UR6 ;  /* 0x0000000600007c02 */ /* 0x000fee0008000f00 */
.L_x_129:
[----:B-1----:R1:W3:Y:S02]  /*6de0*/  SYNCS.PHASECHK.TRANS64.TRYWAIT P0, [R0+URZ+0x78], R3 ;  /* 0x00007803000075a7 */ /* 0x0022e400080011ff */
[----:B---3--:R-:W-:Y:S05]  /*6df0*/  @!P0 NANOSLEEP.SYNCS 0x989680 ;  /* 0x009896800000895d */ /* 0x008fea0003900000 */
[----:B------:R-:W3:Y:S02]  /*6e00*/  @!P0 SYNCS.PHASECHK.TRANS64 P0, [R0+URZ+0x78], R3 ;  /* 0x00007803000085a7 */ /* 0x000ee400080010ff */
[----:B---3--:R-:W-:Y:S05]  /*6e10*/  @!P0 BRA `(.L_x_129) ;  /* 0xfffffffc00f08947 */ /* 0x008fea000383ffff */
[----:B------:R-:W-:Y:S05]  /*6e20*/  BRA `(.L_x_72) ;  /* 0xffffffd400647947 */ /* 0x000fea000383ffff */
.L_x_76:
[----:B------:R-:W-:Y:S07]  /*6e30*/  MOV R3, UR6 ;  /* 0x0000000600037c02 */ /* 0x000fee0008000f00 */
.L_x_130:
[----:B-1----:R1:W2:Y:S02]  /*6e40*/  SYNCS.PHASECHK.TRANS64.TRYWAIT P2, [R3+URZ+0x68], R26 ;  /* 0x0000681a030075a7 */ /* 0x0022a400080411ff */
[----:B--2---:R-:W-:Y:S05]  /*6e50*/  @!P2 NANOSLEEP.SYNCS 0x989680 ;  /* 0x009896800000a95d */ /* 0x004fea0003900000 */
[----:B------:R-:W2:Y:S02]  /*6e60*/  @!P2 SYNCS.PHASECHK.TRANS64 P2, [R3+URZ+0x68], R26 ;  /* 0x0000681a0300a5a7 */ /* 0x000ea400080410ff */
[----:B--2---:R-:W-:Y:S05]  /*6e70*/  @!P2 BRA `(.L_x_130) ;  /* 0xfffffffc00f0a947 */ /* 0x004fea000383ffff */
[----:B------:R-:W-:Y:S05]  /*6e80*/  BRA `(.L_x_131) ;  /* 0xffffffd400f87947 */ /* 0x000fea000383ffff */
.L_x_79:
[----:B--2---:R2:W1:Y:S02]  /*6e90*/  SYNCS.PHASECHK.TRANS64.TRYWAIT P0, [R0+URZ+0x80], R3 ;  /* 0x00008003000075a7 */ /* 0x00446400080011ff */
[----:B-1----:R-:W-:Y:S05]  /*6ea0*/  @!P0 NANOSLEEP.SYNCS 0x989680 ;  /* 0x009896800000895d */ /* 0x002fea0003900000 */
[----:B------:R-:W1:Y:S02]  /*6eb0*/  @!P0 SYNCS.PHASECHK.TRANS64 P0, [R0+URZ+0x80], R3 ;  /* 0x00008003000085a7 */ /* 0x000e6400080010ff */
[----:B-1----:R-:W-:Y:S05]  /*6ec0*/  @!P0 BRA `(.L_x_79) ;  /* 0xfffffffc00f08947 */ /* 0x002fea000383ffff */
[----:B------:R-:W-:Y:S05]  /*6ed0*/  BRA `(.L_x_132) ;  /* 0xffffffdc00547947 */ /* 0x000fea000383ffff */
.L_x_90:
[----:B-1----:R-:W-:Y:S04]  /*6ee0*/  MOV R0, UR43 ;  /* 0x0000002b00007c02 */ /* 0x002fe80008000f00 */
[----:B------:R1:W2:Y:S03]  /*6ef0*/  SYNCS.PHASECHK.TRANS64.TRYWAIT P1, [R0+URZ+0x60], R3 ;  /* 0x00006003000075a7 */ /* 0x0002a600080211ff */
[----:B--2---:R-:W-:Y:S05]  /*6f00*/  @!P1 NANOSLEEP.SYNCS 0x989680 ;  /* 0x009896800000995d */ /* 0x004fea0003900000 */
[----:B------:R-:W2:Y:S02]  /*6f10*/  @!P1 SYNCS.PHASECHK.TRANS64 P1, [R0+URZ+0x60], R3 ;  /* 0x00006003000095a7 */ /* 0x000ea400080210ff */
[----:B--2---:R-:W-:Y:S05]  /*6f20*/  @!P1 BRA `(.L_x_90) ;  /* 0xfffffffc00ec9947 */ /* 0x004fea000383ffff */
[----:B------:R-:W-:Y:S05]  /*6f30*/  BRA `(.L_x_89) ;  /* 0xffffffe800487947 */ /* 0x000fea000383ffff */
.L_x_92:
[----:B-1----:R1:W4:Y:S02]  /*6f40*/  SYNCS.PHASECHK.TRANS64.TRYWAIT P1, [R92+URZ+0xa0], R7 ;  /* 0x0000a0075c0075a7 */ /* 0x00232400080211ff */
[----:B----4-:R-:W-:Y:S05]  /*6f50*/  @!P1 NANOSLEEP.SYNCS 0x989680 ;  /* 0x009896800000995d */ /* 0x010fea0003900000 */
[----:B------:R-:W4:Y:S02]  /*6f60*/  @!P1 SYNCS.PHASECHK.TRANS64 P1, [R92+URZ+0xa0], R7 ;  /* 0x0000a0075c0095a7 */ /* 0x000f2400080210ff */
[----:B----4-:R-:W-:Y:S05]  /*6f70*/  @!P1 BRA `(.L_x_92) ;  /* 0xfffffffc00f09947 */ /* 0x010fea000383ffff */
[----:B------:R-:W-:Y:S05]  /*6f80*/  BRA `(.L_x_91) ;  /* 0xffffffe800847947 */ /* 0x000fea000383ffff */
        .weak           $__internal_0_$__cuda_sm10x_tcgen05_guardrail_trap_col_being_dealloced_not_returned_by_alloc
        .type           $__internal_0_$__cuda_sm10x_tcgen05_guardrail_trap_col_being_dealloced_not_returned_by_alloc,@function
        .size           $__internal_0_$__cuda_sm10x_tcgen05_guardrail_trap_col_being_dealloced_not_returned_by_alloc,($__internal_1_$__cuda_sm10x_tcgen05_guardrail_trap_phase_invalid_during_alloc - $__internal_0_$__cuda_sm10x_tcgen05_guardrail_trap_col_being_dealloced_not_returned_by_alloc)
$__internal_0_$__cuda_sm10x_tcgen05_guardrail_trap_col_being_dealloced_not_returned_by_alloc:
[----:B------:R-:W-:Y:S05]  /*6f90*/  BPT.TRAP 0x1 ;  /* 0x000000040000795c */ /* 0x000fea0000300000 */
[----:B------:R-:W-:-:S04]  /*6fa0*/  HFMA2 R3, -RZ, RZ, 0, 0 ;  /* 0x00000000ff037431 */ /* 0x000fc800000001ff */
[----:B------:R-:W-:Y:S05]  /*6fb0*/  RET.REL.NODEC R2 `(_ZN7cutlass13device_kernelINS_4gemm6kernel13GemmUniversalIN4cute5tupleIJiiiiEEENS1_10collective13CollectiveMmaINS1_35MainloopSm100TmaUmmaWarpSpecializedILi6ELi2ELi4ENS5_IJNS4_1CILi1EEESB_SB_EEEEENS5_IJNSA_ILi64EEESE_NSA_ILi256EEEEEEaNS5_IJlSB_lEEEaSH_NS4_8TiledMMAINS4_8MMA_AtomIJNS4_15SM100_MMA_S8_SSIaaiLi64ELi64ELNS4_4UMMA5MajorE0ELSM_0ELNSL_8SaturateE0EEEEEENS4_6LayoutISC_NS5_IJNSA_ILi0EEESR_SR_EEEEENS5_IJNS4_10UnderscoreESU_SU_EEEEENS4_13SM90_TMA_LOADENS4_14ComposedLayoutINS4_7SwizzleILi3ELi4ELi3EEENS4_18smem_ptr_flag_bitsILi8EEENSQ_INS5_IJNSA_ILi8EEENSA_ILi128EEEEEENS5_IJS14_SB_EEEEEEEvNS4_8identityESX_S18_vS19_EENS_8epilogue10collective18CollectiveEpilogueINS1B_23Sm100TmaWarpSpecializedILi1ELi1ELi32ELb0ELb0EEEJSG_NS5_IJNSQ_ISE_SB_EES1G_EEEaSH_aSH_NS1B_6fusion15FusionCallbacksIS1F_NS1I_17LinearCombinationIaiaiLNS_15FloatRoundStyleE2EEESG_S1H_JEEENS4_5SM1004TMEM4LOAD26SM100_TMEM_LOAD_16dp32b32xESX_NSY_INSZ_ILi2ELi4ELi3EEES12_NSQ_INS5_IJS13_SE_EEENS5_IJSE_SB_EEEEEEENS4_39AutoVectorizingCopyWithAssumedAlignmentILi128EEENS4_14SM90_TMA_STOREES1W_S1Y_S1Y_EEEvvEEEEvNT_6ParamsE) ;  /* 0xffffff9002107950 */ /* 0x000fea0003c3ffff */
        .weak           $__internal_1_$__cuda_sm10x_tcgen05_guardrail_trap_phase_invalid_during_alloc
        .type           $__internal_1_$__cuda_sm10x_tcgen05_guardrail_trap_phase_invalid_during_alloc,@function
        .size           $__internal_1_$__cuda_sm10x_tcgen05_guardrail_trap_phase_invalid_during_alloc,($__internal_2_$__cuda_sm10x_tcgen05_guardrail_trap_unallocated_columns_being_dealloced - $__internal_1_$__cuda_sm10x_tcgen05_guardrail_trap_phase_invalid_during_alloc)
$__internal_1_$__cuda_sm10x_tcgen05_guardrail_trap_phase_invalid_during_alloc:
[----:B------:R-:W-:Y:S05]  /*6fc0*/  BPT.TRAP 0x1 ;  /* 0x000000040000795c */ /* 0x000fea0000300000 */
[----:B------:R-:W-:-:S04]  /*6fd0*/  MOV R3, 0x0 ;  /* 0x0000000000037802 */ /* 0x000fc80000000f00 */
[----:B------:R-:W-:Y:S05]  /*6fe0*/  RET.REL.NODEC R2 `(_ZN7cutlass13device_kernelINS_4gemm6kernel13GemmUniversalIN4cute5tupleIJiiiiEEENS1_10collective13CollectiveMmaINS1_35MainloopSm100TmaUmmaWarpSpecializedILi6ELi2ELi4ENS5_IJNS4_1CILi1EEESB_SB_EEEEENS5_IJNSA_ILi64EEESE_NSA_ILi256EEEEEEaNS5_IJlSB_lEEEaSH_NS4_8TiledMMAINS4_8MMA_AtomIJNS4_15SM100_MMA_S8_SSIaaiLi64ELi64ELNS4_4UMMA5MajorE0ELSM_0ELNSL_8SaturateE0EEEEEENS4_6LayoutISC_NS5_IJNSA_ILi0EEESR_SR_EEEEENS5_IJNS4_10UnderscoreESU_SU_EEEEENS4_13SM90_TMA_LOADENS4_14ComposedLayoutINS4_7SwizzleILi3ELi4ELi3EEENS4_18smem_ptr_flag_bitsILi8EEENSQ_INS5_IJNSA_ILi8EEENSA_ILi128EEEEEENS5_IJS14_SB_EEEEEEEvNS4_8identityESX_S18_vS19_EENS_8epilogue10collective18CollectiveEpilogueINS1B_23Sm100TmaWarpSpecializedILi1ELi1ELi32ELb0ELb0EEEJSG_NS5_IJNSQ_ISE_SB_EES1G_EEEaSH_aSH_NS1B_6fusion15FusionCallbacksIS1F_NS1I_17LinearCombinationIaiaiLNS_15FloatRoundStyleE2EEESG_S1H_JEEENS4_5SM1004TMEM4LOAD26SM100_TMEM_LOAD_16dp32b32xESX_NSY_INSZ_ILi2ELi4ELi3EEES12_NSQ_INS5_IJS13_SE_EEENS5_IJSE_SB_EEEEEEENS4_39AutoVectorizingCopyWithAssumedAlignmentILi128EEENS4_14SM90_TMA_STOREES1W_S1Y_S1Y_EEEvvEEEEvNT_6ParamsE) ;  /* 0xffffff9002047950 */ /* 0x000fea0003c3ffff */
        .weak           $__internal_2_$__cuda_sm10x_tcgen05_guardrail_trap_unallocated_columns_being_dealloced
        .type           $__internal_2_$__cuda_sm10x_tcgen05_guardrail_trap_unallocated_columns_being_dealloced,@function
        .size           $__internal_2_$__cuda_sm10x_tcgen05_guardrail_trap_unallocated_columns_being_dealloced,(.L_x_134 - $__internal_2_$__cuda_sm10x_tcgen05_guardrail_trap_unallocated_columns_being_dealloced)
$__internal_2_$__cuda_sm10x_tcgen05_guardrail_trap_unallocated_columns_being_dealloced:
[----:B------:R-:W-:Y:S05]  /*6ff0*/  BPT.TRAP 0x1 ;  /* 0x000000040000795c */ /* 0x000fea0000300000 */
[----:B------:R-:W-:-:S04]  /*7000*/  HFMA2 R3, -RZ, RZ, 0, 0 ;  /* 0x00000000ff037431 */ /* 0x000fc800000001ff */
[----:B------:R-:W-:Y:S05]  /*7010*/  RET.REL.NODEC R2 `(_ZN7cutlass13device_kernelINS_4gemm6kernel13GemmUniversalIN4cute5tupleIJiiiiEEENS1_10collective13CollectiveMmaINS1_35MainloopSm100TmaUmmaWarpSpecializedILi6ELi2ELi4ENS5_IJNS4_1CILi1EEESB_SB_EEEEENS5_IJNSA_ILi64EEESE_NSA_ILi256EEEEEEaNS5_IJlSB_lEEEaSH_NS4_8TiledMMAINS4_8MMA_AtomIJNS4_15SM100_MMA_S8_SSIaaiLi64ELi64ELNS4_4UMMA5MajorE0ELSM_0ELNSL_8SaturateE0EEEEEENS4_6LayoutISC_NS5_IJNSA_ILi0EEESR_SR_EEEEENS5_IJNS4_10UnderscoreESU_SU_EEEEENS4_13SM90_TMA_LOADENS4_14ComposedLayoutINS4_7SwizzleILi3ELi4ELi3EEENS4_18smem_ptr_flag_bitsILi8EEENSQ_INS5_IJNSA_ILi8EEENSA_ILi128EEEEEENS5_IJS14_SB_EEEEEEEvNS4_8identityESX_S18_vS19_EENS_8epilogue10collective18CollectiveEpilogueINS1B_23Sm100TmaWarpSpecializedILi1ELi1ELi32ELb0ELb0EEEJSG_NS5_IJNSQ_ISE_SB_EES1G_EEEaSH_aSH_NS1B_6fusion15FusionCallbacksIS1F_NS1I_17LinearCombinationIaiaiLNS_15FloatRoundStyleE2EEESG_S1H_JEEENS4_5SM1004TMEM4LOAD26SM100_TMEM_LOAD_16dp32b32xESX_NSY_INSZ_ILi2ELi4ELi3EEES12_NSQ_INS5_IJS13_SE_EEENS5_IJSE_SB_EEEEEEENS4_39AutoVectorizingCopyWithAssumedAlignmentILi128EEENS4_14SM90_TMA_STOREES1W_S1Y_S1Y_EEEvvEEEEvNT_6ParamsE) ;  /* 0xffffff8c02f87950 */ /* 0x000fea0003c3ffff */
.L_x_133:
[----:B------:R-:W-:-:S00]  /*7020*/  BRA `(.L_x_133) ;  /* 0xfffffffc00fc7947 */ /* 0x000fc0000383ffff */
[----:B------:R-:W-:-:S00]  /*7030*/  NOP ;  /* 0x0000000000007918 */ /* 0x000fc00000000000 */
        /* <DEDUP_REMOVED lines=12> */
.L_x_134:


//--------------------- .nv.global.init           --------------------------
	.section	.nv.global.init,"aw",@progbits
.nv.global.init:
	.type		$str$27,@object
	.size		$str$27,($str$28 - $str$27)
$str$27:
        /*0000*/ 	.byte	0x28, 0x61, 0x64, 0x64, 0x72, 0x65, 0x73, 0x73, 0x20, 0x26, 0x20, 0x6d, 0x61, 0x73, 0x6b, 0x29
        /*0010*/ 	.byte	0x20, 0x3d, 0x3d, 0x20, 0x30, 0x00
	.type		$str$28,@object
	.size		$str$28,($str$26 - $str$28)
$str$28:
        /*0016*/ 	.byte	0x2f, 0x74, 0x6d, 0x70, 0x2f, 0x63, 0x75, 0x74, 0x6c, 0x61, 0x73, 0x73, 0x5f, 0x73, 0x77, 0x65
        /*0026*/ 	.byte	0x65, 0x70, 0x5f, 0x73, 0x72, 0x63, 0x2f, 0x69, 0x6e, 0x63, 0x6c, 0x75, 0x64, 0x65, 0x2f, 0x63
        /*0036*/ 	.byte	0x75, 0x74, 0x65, 0x2f, 0x70, 0x6f, 0x69, 0x6e, 0x74, 0x65, 0x72, 0x5f, 0x66, 0x6c, 0x61, 0x67
        /*0046*/ 	.byte	0x67, 0x65, 0x64, 0x2e, 0x68, 0x70, 0x70, 0x00
	.type		$str$26,@object
	.size		$str$26,($str$25 - $str$26)
$str$26:
        /*004e*/ 	.byte	0x2f, 0x74, 0x6d, 0x70, 0x2f, 0x63, 0x75, 0x74, 0x6c, 0x61, 0x73, 0x73, 0x5f, 0x73, 0x77, 0x65
        /*005e*/ 	.byte	0x65, 0x70, 0x5f, 0x73, 0x72, 0x63, 0x2f, 0x69, 0x6e, 0x63, 0x6c, 0x75, 0x64, 0x65, 0x2f, 0x63
        /*006e*/ 	.byte	0x75, 0x74, 0x65, 0x2f, 0x61, 0x74, 0x6f, 0x6d, 0x2f, 0x63, 0x6f, 0x70, 0x79, 0x5f, 0x74, 0x72
        /*007e*/ 	.byte	0x61, 0x69, 0x74, 0x73, 0x5f, 0x73, 0x6d, 0x31, 0x30, 0x30, 0x2e, 0x68, 0x70, 0x70, 0x00
	.type		$str$25,@object
	.size		$str$25,(__unnamed_1 - $str$25)
$str$25:
        /*008d*/ 	.byte	0x28, 0x28, 0x75, 0x69, 0x6e, 0x74, 0x33, 0x32, 0x5f, 0x74, 0x28, 0x74, 0x68, 0x72, 0x65, 0x61
        /*009d*/ 	.byte	0x64, 0x49, 0x64, 0x78, 0x2e, 0x78, 0x29, 0x20, 0x2f, 0x20, 0x33, 0x32, 0x29, 0x20, 0x25, 0x20
        /*00ad*/ 	.byte	0x34, 0x29, 0x20, 0x3d, 0x3d, 0x20, 0x28, 0x28, 0x28, 0x74, 0x6d, 0x65, 0x6d, 0x5f, 0x61, 0x64
        /*00bd*/ 	.byte	0x64, 0x72, 0x20, 0x3e, 0x3e, 0x20, 0x31, 0x36, 0x29, 0x20, 0x2f, 0x20, 0x33, 0x32, 0x29, 0x20
        /*00cd*/ 	.byte	0x25, 0x20, 0x34, 0x29, 0x00
	.type		__unnamed_1,@object
	.size		__unnamed_1,(__unnamed_2 - __unnamed_1)
__unnamed_1:
        /*00d2*/ 	.byte	0x61, 0x75, 0x74, 0x6f, 0x20, 0x63, 0x75, 0x74, 0x65, 0x3a, 0x3a, 0x61, 0x73, 0x5f, 0x70, 0x6f
        /* <DEDUP_REMOVED lines=24> */
        /*0262*/ 	.byte	0x00
	.type		__unnamed_2,@object
	.size		__unnamed_2,(.L_2 - __unnamed_2)
__unnamed_2:
        /* <DEDUP_REMOVED lines=41> */
.L_2:


//--------------------- .nv.shared._ZN7cutlass13device_kernelINS_4gemm6kernel13GemmUniversalIN4cute5tupleIJiiiiEEENS1_10collective13CollectiveMmaINS1_35MainloopSm100TmaUmmaWarpSpecializedILi6ELi2ELi4ENS5_IJNS4_1CILi1EEESB_SB_EEEEENS5_IJNSA_ILi64EEESE_NSA_ILi256EEEEEEaNS5_IJlSB_lEEEaSH_NS4_8TiledMMAINS4_8MMA_AtomIJNS4_15SM100_MMA_S8_SSIaaiLi64ELi64ELNS4_4UMMA5MajorE0ELSM_0ELNSL_8SaturateE0EEEEEENS4_6LayoutISC_NS5_IJNSA_ILi0EEESR_SR_EEEEENS5_IJNS4_10UnderscoreESU_SU_EEEEENS4_13SM90_TMA_LOADENS4_14ComposedLayoutINS4_7SwizzleILi3ELi4ELi3EEENS4_18smem_ptr_flag_bitsILi8EEENSQ_INS5_IJNSA_ILi8EEENSA_ILi128EEEEEENS5_IJS14_SB_EEEEEEEvNS4_8identityESX_S18_vS19_EENS_8epilogue10collective18CollectiveEpilogueINS1B_23Sm100TmaWarpSpecializedILi1ELi1ELi32ELb0ELb0EEEJSG_NS5_IJNSQ_ISE_SB_EES1G_EEEaSH_aSH_NS1B_6fusion15FusionCallbacksIS1F_NS1I_17LinearCombinationIaiaiLNS_15FloatRoundStyleE2EEESG_S1H_JEEENS4_5SM1004TMEM4LOAD26SM100_TMEM_LOAD_16dp32b32xESX_NSY_INSZ_ILi2ELi4ELi3EEES12_NSQ_INS5_IJS13_SE_EEENS5_IJSE_SB_EEEEEEENS4_39AutoVectorizingCopyWithAssumedAlignmentILi128EEENS4_14SM90_TMA_STOREES1W_S1Y_S1Y_EEEvvEEEEvNT_6ParamsE --------------------------
	.section	.nv.shared._ZN7cutlass13device_kernelINS_4gemm6kernel13GemmUniversalIN4cute5tupleIJiiiiEEENS1_10collective13CollectiveMmaINS1_35MainloopSm100TmaUmmaWarpSpecializedILi6ELi2ELi4ENS5_IJNS4_1CILi1EEESB_SB_EEEEENS5_IJNSA_ILi64EEESE_NSA_ILi256EEEEEEaNS5_IJlSB_lEEEaSH_NS4_8TiledMMAINS4_8MMA_AtomIJNS4_15SM100_MMA_S8_SSIaaiLi64ELi64ELNS4_4UMMA5MajorE0ELSM_0ELNSL_8SaturateE0EEEEEENS4_6LayoutISC_NS5_IJNSA_ILi0EEESR_SR_EEEEENS5_IJNS4_10UnderscoreESU_SU_EEEEENS4_13SM90_TMA_LOADENS4_14ComposedLayoutINS4_7SwizzleILi3ELi4ELi3EEENS4_18smem_ptr_flag_bitsILi8EEENSQ_INS5_IJNSA_ILi8EEENSA_ILi128EEEEEENS5_IJS14_SB_EEEEEEEvNS4_8identityESX_S18_vS19_EENS_8epilogue10collective18CollectiveEpilogueINS1B_23Sm100TmaWarpSpecializedILi1ELi1ELi32ELb0ELb0EEEJSG_NS5_IJNSQ_ISE_SB_EES1G_EEEaSH_aSH_NS1B_6fusion15FusionCallbacksIS1F_NS1I_17LinearCombinationIaiaiLNS_15FloatRoundStyleE2EEESG_S1H_JEEENS4_5SM1004TMEM4LOAD26SM100_TMEM_LOAD_16dp32b32xESX_NSY_INSZ_ILi2ELi4ELi3EEES12_NSQ_INS5_IJS13_SE_EEENS5_IJSE_SB_EEEEEEENS4_39AutoVectorizingCopyWithAssumedAlignmentILi128EEENS4_14SM90_TMA_STOREES1W_S1Y_S1Y_EEEvvEEEEvNT_6ParamsE,"aw",@nobits
	.sectionflags	@""
	.align	16
	.zero		1024


//--------------------- .nv.shared.reserved.0     --------------------------
	.section	.nv.shared.reserved.0,"aw",@nobits
	.weak		__nv_reservedSMEM_offset_0_alias
	.size		__nv_reservedSMEM_offset_0_alias, 0, 64
	.other		__nv_reservedSMEM_offset_0_alias,@"STO_CUDA_RESERVED_SHARED STV_DEFAULT"
__nv_reservedSMEM_offset_0_alias:
	.zero		0
.nv.shared.reserved.0:
	.zero		64
	.weak		__nv_reservedSMEM_tcgen05_partition
	.type		__nv_reservedSMEM_tcgen05_partition,@object
	.size		__nv_reservedSMEM_tcgen05_partition,(.L_0 - __nv_reservedSMEM_tcgen05_partition)
__nv_reservedSMEM_tcgen05_partition:
	.zero		32
.L_0:


//--------------------- .nv.global                --------------------------
	.section	.nv.global,"aw",@nobits
.nv.global:
	.type		_ZN40_INTERNAL_3aec3849_4_k_cu_c36cb0d8_364364cute1_E,@object
	.size		_ZN40_INTERNAL_3aec3849_4_k_cu_c36cb0d8_364364cute1_E,(_ZN40_INTERNAL_3aec3849_4_k_cu_c36cb0d8_364364cuda3std3__45__cpo6cbeginE - _ZN40_INTERNAL_3aec3849_4_k_cu_c36cb0d8_364364cute1_E)
_ZN40_INTERNAL_3aec3849_4_k_cu_c36cb0d8_364364cute1_E:
	.zero		1
	.type		_ZN40_INTERNAL_3aec3849_4_k_cu_c36cb0d8_364364cuda3std3__45__cpo6cbeginE,@object
	.size		_ZN40_INTERNAL_3aec3849_4_k_cu_c36cb0d8_364364cuda3std3__45__cpo6cbeginE,(_ZN40_INTERNAL_3aec3849_4_k_cu_c36cb0d8_364364cuda3std3__48in_placeE - _ZN40_INTERNAL_3aec3849_4_k_cu_c36cb0d8_364364cuda3std3__45__cpo6cbeginE)
_ZN40_INTERNAL_3aec3849_4_k_cu_c36cb0d8_364364cuda3std3__45__cpo6cbeginE:
	.zero		1
	.type		_ZN40_INTERNAL_3aec3849_4_k_cu_c36cb0d8_364364cuda3std3__48in_placeE,@object
	.size		_ZN40_INTERNAL_3aec3849_4_k_cu_c36cb0d8_364364cuda3std3__48in_placeE,(_ZN40_INTERNAL_3aec3849_4_k_cu_c36cb0d8_364364cuda3std6ranges3__45__cpo9iter_moveE - _ZN40_INTERNAL_3aec3849_4_k_cu_c36cb0d8_364364cuda3std3__48in_placeE)
_ZN40_INTERNAL_3aec3849_4_k_cu_c36cb0d8_364364cuda3std3__48in_placeE:
	.zero		1
	.type		_ZN40_INTERNAL_3aec3849_4_k_cu_c36cb0d8_364364cuda3std6ranges3__45__cpo9iter_moveE,@object
	.size		_ZN40_INTERNAL_3aec3849_4_k_cu_c36cb0d8_364364cuda3std6ranges3__45__cpo9iter_moveE,(_ZN40_INTERNAL_3aec3849_4_k_cu_c36cb0d8_364364cuda3std3__45__cpo5beginE - _ZN40_INTERNAL_3aec3849_4_k_cu_c36cb0d8_364364cuda3std6ranges3__45__cpo9iter_moveE)
_ZN40_INTERNAL_3aec3849_4_k_cu_c36cb0d8_364364cuda3std6ranges3__45__cpo9iter_moveE:
	.zero		1
	.type		_ZN40_INTERNAL_3aec3849_4_k_cu_c36cb0d8_364364cuda3std3__45__cpo5beginE,@object
	.size		_ZN40_INTERNAL_3aec3849_4_k_cu_c36cb0d8_364364cuda3std3__45__cpo5beginE,(_ZN40_INTERNAL_3aec3849_4_k_cu_c36cb0d8_364364cuda3std3__442_GLOBAL__N__3aec3849_4_k_cu_c36cb0d8_364366ignoreE - _ZN40_INTERNAL_3aec3849_4_k_cu_c36cb0d8_364364cuda3std3__45__cpo5beginE)
_ZN40_INTERNAL_3aec3849_4_k_cu_c36cb0d8_364364cuda3std3__45__cpo5beginE:
	.zero		1
	.type		_ZN40_INTERNAL_3aec3849_4_k_cu_c36cb0d8_364364cuda3std3__442_GLOBAL__N__3aec3849_4_k_cu_c36cb0d8_364366ignoreE,@object
	.size		_ZN40_INTERNAL_3aec3849_4_k_cu_c36cb0d8_364364cuda3std3__442_GLOBAL__N__3aec3849_4_k_cu_c36cb0d8_364366ignoreE,(_ZN40_INTERNAL_3aec3849_4_k_cu_c36cb0d8_364364cute7productE - _ZN40_INTERNAL_3aec3849_4_k_cu_c36cb0d8_364364cuda3std3__442_GLOBAL__N__3aec3849_4_k_cu_c36cb0d8_364366ignoreE)
_ZN40_INTERNAL_3aec3849_4_k_cu_c36cb0d8_364364cuda3std3__442_GLOBAL__N__3aec3849_4_k_cu_c36cb0d8_364366ignoreE:
	.zero		1
	.type		_ZN40_INTERNAL_3aec3849_4_k_cu_c36cb0d8_364364cute7productE,@object
	.size		_ZN40_INTERNAL_3aec3849_4_k_cu_c36cb0d8_364364cute7productE,(_ZN40_INTERNAL_3aec3849_4_k_cu_c36cb0d8_364364cuda3std3__45__cpo3endE - _ZN40_INTERNAL_3aec3849_4_k_cu_c36cb0d8_364364cute7productE)
_ZN40_INTERNAL_3aec3849_4_k_cu_c36cb0d8_364364cute7productE:
	.zero		1
	.type		_ZN40_INTERNAL_3aec3849_4_k_cu_c36cb0d8_364364cuda3std3__45__cpo3endE,@object
	.size		_ZN40_INTERNAL_3aec3849_4_k_cu_c36cb0d8_364364cuda3std3__45__cpo3endE,(_ZN40_INTERNAL_3aec3849_4_k_cu_c36cb0d8_364364cuda3std3__419piecewise_constructE - _ZN40_INTERNAL_3aec3849_4_k_cu_c36cb0d8_364364cuda3std3__45__cpo3endE)
_ZN40_INTERNAL_3aec3849_4_k_cu_c36cb0d8_364364cuda3std3__45__cpo3endE:
	.zero		1
	.type		_ZN40_INTERNAL_3aec3849_4_k_cu_c36cb0d8_364364cuda3std3__419piecewise_constructE,@object
	.size		_ZN40_INTERNAL_3aec3849_4_k_cu_c36cb0d8_364364cuda3std3__419piecewise_constructE,(_ZN40_INTERNAL_3aec3849_4_k_cu_c36cb0d8_364364cuda3std3__45__cpo4cendE - _ZN40_INTERNAL_3aec3849_4_k_cu_c36cb0d8_364364cuda3std3__419piecewise_constructE)
_ZN40_INTERNAL_3aec3849_4_k_cu_c36cb0d8_364364cuda3std3__419piecewise_constructE:
	.zero		1
	.type		_ZN40_INTERNAL_3aec3849_4_k_cu_c36cb0d8_364364cuda3std3__45__cpo4cendE,@object
	.size		_ZN40_INTERNAL_3aec3849_4_k_cu_c36cb0d8_364364cuda3std3__45__cpo4cendE,(_ZN40_INTERNAL_3aec3849_4_k_cu_c36cb0d8_364364cuda3std6ranges3__45__cpo4swapE - _ZN40_INTERNAL_3aec3849_4_k_cu_c36cb0d8_364364cuda3std3__45__cpo4cendE)
_ZN40_INTERNAL_3aec3849_4_k_cu_c36cb0d8_364364cuda3std3__45__cpo4cendE:
	.zero		1
	.type		_ZN40_INTERNAL_3aec3849_4_k_cu_c36cb0d8_364364cuda3std6ranges3__45__cpo4swapE,@object
	.size		_ZN40_INTERNAL_3aec3849_4_k_cu_c36cb0d8_364364cuda3std6ranges3__45__cpo4swapE,(.L_10 - _ZN40_INTERNAL_3aec3849_4_k_cu_c36cb0d8_364364cuda3std6ranges3__45__cpo4swapE)
_ZN40_INTERNAL_3aec3849_4_k_cu_c36cb0d8_364364cuda3std6ranges3__45__cpo4swapE:
	.zero		1
.L_10:


//--------------------- .nv.constant0._ZN7cutlass13device_kernelINS_4gemm6kernel13GemmUniversalIN4cute5tupleIJiiiiEEENS1_10collective13CollectiveMmaINS1_35MainloopSm100TmaUmmaWarpSpecializedILi6ELi2ELi4ENS5_IJNS4_1CILi1EEESB_SB_EEEEENS5_IJNSA_ILi64EEESE_NSA_ILi256EEEEEEaNS5_IJlSB_lEEEaSH_NS4_8TiledMMAINS4_8MMA_AtomIJNS4_15SM100_MMA_S8_SSIaaiLi64ELi64ELNS4_4UMMA5MajorE0ELSM_0ELNSL_8SaturateE0EEEEEENS4_6LayoutISC_NS5_IJNSA_ILi0EEESR_SR_EEEEENS5_IJNS4_10UnderscoreESU_SU_EEEEENS4_13SM90_TMA_LOADENS4_14ComposedLayoutINS4_7SwizzleILi3ELi4ELi3EEENS4_18smem_ptr_flag_bitsILi8EEENSQ_INS5_IJNSA_ILi8EEENSA_ILi128EEEEEENS5_IJS14_SB_EEEEEEEvNS4_8identityESX_S18_vS19_EENS_8epilogue10collective18CollectiveEpilogueINS1B_23Sm100TmaWarpSpecializedILi1ELi1ELi32ELb0ELb0EEEJSG_NS5_IJNSQ_ISE_SB_EES1G_EEEaSH_aSH_NS1B_6fusion15FusionCallbacksIS1F_NS1I_17LinearCombinationIaiaiLNS_15FloatRoundStyleE2EEESG_S1H_JEEENS4_5SM1004TMEM4LOAD26SM100_TMEM_LOAD_16dp32b32xESX_NSY_INSZ_ILi2ELi4ELi3EEES12_NSQ_INS5_IJS13_SE_EEENS5_IJSE_SB_EEEEEEENS4_39AutoVectorizingCopyWithAssumedAlignmentILi128EEENS4_14SM90_TMA_STOREES1W_S1Y_S1Y_EEEvvEEEEvNT_6ParamsE --------------------------
	.section	.nv.constant0._ZN7cutlass13device_kernelINS_4gemm6kernel13GemmUniversalIN4cute5tupleIJiiiiEEENS1_10collective13CollectiveMmaINS1_35MainloopSm100TmaUmmaWarpSpecializedILi6ELi2ELi4ENS5_IJNS4_1CILi1EEESB_SB_EEEEENS5_IJNSA_ILi64EEESE_NSA_ILi256EEEEEEaNS5_IJlSB_lEEEaSH_NS4_8TiledMMAINS4_8MMA_AtomIJNS4_15SM100_MMA_S8_SSIaaiLi64ELi64ELNS4_4UMMA5MajorE0ELSM_0ELNSL_8SaturateE0EEEEEENS4_6LayoutISC_NS5_IJNSA_ILi0EEESR_SR_EEEEENS5_IJNS4_10UnderscoreESU_SU_EEEEENS4_13SM90_TMA_LOADENS4_14ComposedLayoutINS4_7SwizzleILi3ELi4ELi3EEENS4_18smem_ptr_flag_bitsILi8EEENSQ_INS5_IJNSA_ILi8EEENSA_ILi128EEEEEENS5_IJS14_SB_EEEEEEEvNS4_8identityESX_S18_vS19_EENS_8epilogue10collective18CollectiveEpilogueINS1B_23Sm100TmaWarpSpecializedILi1ELi1ELi32ELb0ELb0EEEJSG_NS5_IJNSQ_ISE_SB_EES1G_EEEaSH_aSH_NS1B_6fusion15FusionCallbacksIS1F_NS1I_17LinearCombinationIaiaiLNS_15FloatRoundStyleE2EEESG_S1H_JEEENS4_5SM1004TMEM4LOAD26SM100_TMEM_LOAD_16dp32b32xESX_NSY_INSZ_ILi2ELi4ELi3EEES12_NSQ_INS5_IJS13_SE_EEENS5_IJSE_SB_EEEEEEENS4_39AutoVectorizingCopyWithAssumedAlignmentILi128EEENS4_14SM90_TMA_STOREES1W_S1Y_S1Y_EEEvvEEEEvNT_6ParamsE,"a",@progbits
	.sectionflags	@""
	.align	4
.nv.constant0._ZN7cutlass13device_kernelINS_4gemm6kernel13GemmUniversalIN4cute5tupleIJiiiiEEENS1_10collective13CollectiveMmaINS1_35MainloopSm100TmaUmmaWarpSpecializedILi6ELi2ELi4ENS5_IJNS4_1CILi1EEESB_SB_EEEEENS5_IJNSA_ILi64EEESE_NSA_ILi256EEEEEEaNS5_IJlSB_lEEEaSH_NS4_8TiledMMAINS4_8MMA_AtomIJNS4_15SM100_MMA_S8_SSIaaiLi64ELi64ELNS4_4UMMA5MajorE0ELSM_0ELNSL_8SaturateE0EEEEEENS4_6LayoutISC_NS5_IJNSA_ILi0EEESR_SR_EEEEENS5_IJNS4_10UnderscoreESU_SU_EEEEENS4_13SM90_TMA_LOADENS4_14ComposedLayoutINS4_7SwizzleILi3ELi4ELi3EEENS4_18smem_ptr_flag_bitsILi8EEENSQ_INS5_IJNSA_ILi8EEENSA_ILi128EEEEEENS5_IJS14_SB_EEEEEEEvNS4_8identityESX_S18_vS19_EENS_8epilogue10collective18CollectiveEpilogueINS1B_23Sm100TmaWarpSpecializedILi1ELi1ELi32ELb0ELb0EEEJSG_NS5_IJNSQ_ISE_SB_EES1G_EEEaSH_aSH_NS1B_6fusion15FusionCallbacksIS1F_NS1I_17LinearCombinationIaiaiLNS_15FloatRoundStyleE2EEESG_S1H_JEEENS4_5SM1004TMEM4LOAD26SM100_TMEM_LOAD_16dp32b32xESX_NSY_INSZ_ILi2ELi4ELi3EEES12_NSQ_INS5_IJS13_SE_EEENS5_IJSE_SB_EEEEEEENS4_39AutoVectorizingCopyWithAssumedAlignmentILi128EEENS4_14SM90_TMA_STOREES1W_S1Y_S1Y_EEEvvEEEEvNT_6ParamsE:
	.zero		2944


//--------------------- SYMBOLS --------------------------

	.type		.nv.reservedSmem.offset0,@object
	.size		.nv.reservedSmem.offset0,0x4
	.type		.nv.reservedSmem.cap,@object
	.size		.nv.reservedSmem.cap,0x4
	.type		__assertfail,@function
